// auto-generated by cutlass_sweep.gemm — config: {"arch": "sm_90", "cluster_m": 2, "cluster_n": 2, "dtype": "e5m2", "stages": 3, "tile_k": 64, "tile_m": 64, "tile_n": 128}
#include "cutlass/cutlass.h"
#include "cutlass/gemm/collective/collective_builder.hpp"
#include "cutlass/gemm/device/gemm_universal_adapter.h"
#include "cutlass/gemm/kernel/gemm_universal.hpp"
#include "cutlass/epilogue/collective/collective_builder.hpp"

using ElemA = cutlass::float_e5m2_t;
using ElemB = cutlass::float_e5m2_t;
using ElemCD = cutlass::float_e5m2_t;
using Acc  = float;
using TileShape    = cute::Shape<cute::_64, cute::_128, cute::_64>;
using ClusterShape = cute::Shape<cute::_2, cute::_2, cute::_1>;

using CollectiveEpilogue = typename cutlass::epilogue::collective::CollectiveBuilder<
    cutlass::arch::Sm90, cutlass::arch::OpClassTensorOp,
    TileShape, ClusterShape,
    cutlass::epilogue::collective::EpilogueTileAuto,
    Acc, Acc,
    ElemCD, cutlass::layout::RowMajor, 128 / cutlass::sizeof_bits<ElemCD>::value,
    ElemCD, cutlass::layout::RowMajor, 128 / cutlass::sizeof_bits<ElemCD>::value,
    cutlass::epilogue::collective::EpilogueScheduleAuto
  >::CollectiveOp;

using CollectiveMainloop = typename cutlass::gemm::collective::CollectiveBuilder<
    cutlass::arch::Sm90, cutlass::arch::OpClassTensorOp,
    ElemA, cutlass::layout::RowMajor, 128 / cutlass::sizeof_bits<ElemA>::value,
    ElemB, cutlass::layout::ColumnMajor, 128 / cutlass::sizeof_bits<ElemB>::value,
    Acc,
    TileShape, ClusterShape,
    cutlass::gemm::collective::StageCount<3>,
    cutlass::gemm::collective::KernelScheduleAuto
  >::CollectiveOp;

using GemmKernel = cutlass::gemm::kernel::GemmUniversal<
    cute::Shape<int,int,int,int>,
    CollectiveMainloop,
    CollectiveEpilogue
>;
using Gemm = cutlass::gemm::device::GemmUniversalAdapter<GemmKernel>;

// Force the device kernel symbol into the cubin without needing a host main.
auto* _anchor = &cutlass::device_kernel<GemmKernel>;


// ===== COMPILED SASS (sm_90a) =====

	.target	sm_90a

	.elftype	@"ET_EXEC"


//--------------------- .note.nv.tkinfo           --------------------------
	.section	.note.nv.tkinfo,"",@"SHT_NOTE"
	.sectionflags	@"SHF_NOTE_NV_TKINFO"
	.tkinfo
        /*0018*/ 	.word	0x00000002
        /*0030*/ 	.string	""
        /*0030*/ 	.string	"ptxas"
        /*0030*/ 	.string	"Cuda compilation tools, release 13.0, V13.0.88"
        /*0030*/ 	.string	"Build cuda_13.0.r13.0/compiler.36424714_0"
        /*0030*/ 	.string	"-arch sm_90a -m 64 "



//--------------------- .note.nv.cuinfo           --------------------------
	.section	.note.nv.cuinfo,"",@"SHT_NOTE"
	.sectionflags	@"SHF_NOTE_NV_CUINFO"
        /*0018*/ 	.short	0x0002
        /*001a*/ 	.short	0x005a
        /*001c*/ 	.short	0x0082
	.zero		2


//--------------------- .nv.info                  --------------------------
	.section	.nv.info,"",@"SHT_CUDA_INFO"
	.align	4


	//----- nvinfo : EIATTR_REGCOUNT
	.align		4
        /*0000*/ 	.byte	0x04, 0x2f
        /*0002*/ 	.short	(.L_12 - .L_11)
	.align		4
.L_11:
        /*0004*/ 	.word	index@(_ZN7cutlass13device_kernelINS_4gemm6kernel13GemmUniversalIN4cute5tupleIJiiiiEEENS1_10collective13CollectiveMmaINS1_37MainloopSm90TmaGmmaWarpSpecializedFP8ILi3ENS5_IJNS4_1CILi2EEESB_NSA_ILi1EEEEEENS1_32KernelTmaWarpSpecializedPingpongEEENS5_IJNSA_ILi64EEENSA_ILi128EEESG_EEENS_12float_e5m2_tENS5_IJlSC_lEEESJ_SK_NS4_8TiledMMAINS4_8MMA_AtomIJNS4_4SM904GMMA31MMA_64x128x32_F32E5M2E5M2_SS_TNILNSO_7ScaleInE1ELSQ_1EEEEEENS4_6LayoutINS5_IJSC_SC_SC_EEENS5_IJNSA_ILi0EEESV_SV_EEEEENS5_IJNS4_10UnderscoreESY_SY_EEEEENS4_23SM90_TMA_LOAD_MULTICASTENS4_14ComposedLayoutINS4_7SwizzleILi2ELi4ELi3EEENS4_18smem_ptr_flag_bitsILi8EEENST_INS5_IJNSA_ILi8EEESG_EEENS5_IJSG_SC_EEEEEEEvNS4_8identityES11_S1B_vS1C_EENS_8epilogue10collective6detail29Sm90TmaWarpSpecializedAdapterINS1F_15DefaultEpilogueISJ_SK_SK_NS1E_6thread17LinearCombinationISJ_Li1EffLNS1J_9ScaleType4KindE0ELNS_15FloatRoundStyleE2ESJ_EENS1_15EpilogueDefaultEEEEEvvEEEEvNT_6ParamsE)
        /*0008*/ 	.word	0x000000a8


	//----- nvinfo : EIATTR_FRAME_SIZE
	.align		4
.L_12:
        /*000c*/ 	.byte	0x04, 0x11
        /*000e*/ 	.short	(.L_14 - .L_13)
	.align		4
.L_13:
        /*0010*/ 	.word	index@(_ZN7cutlass13device_kernelINS_4gemm6kernel13GemmUniversalIN4cute5tupleIJiiiiEEENS1_10collective13CollectiveMmaINS1_37MainloopSm90TmaGmmaWarpSpecializedFP8ILi3ENS5_IJNS4_1CILi2EEESB_NSA_ILi1EEEEEENS1_32KernelTmaWarpSpecializedPingpongEEENS5_IJNSA_ILi64EEENSA_ILi128EEESG_EEENS_12float_e5m2_tENS5_IJlSC_lEEESJ_SK_NS4_8TiledMMAINS4_8MMA_AtomIJNS4_4SM904GMMA31MMA_64x128x32_F32E5M2E5M2_SS_TNILNSO_7ScaleInE1ELSQ_1EEEEEENS4_6LayoutINS5_IJSC_SC_SC_EEENS5_IJNSA_ILi0EEESV_SV_EEEEENS5_IJNS4_10UnderscoreESY_SY_EEEEENS4_23SM90_TMA_LOAD_MULTICASTENS4_14ComposedLayoutINS4_7SwizzleILi2ELi4ELi3EEENS4_18smem_ptr_flag_bitsILi8EEENST_INS5_IJNSA_ILi8EEESG_EEENS5_IJSG_SC_EEEEEEEvNS4_8identityES11_S1B_vS1C_EENS_8epilogue10collective6detail29Sm90TmaWarpSpecializedAdapterINS1F_15DefaultEpilogueISJ_SK_SK_NS1E_6thread17LinearCombinationISJ_Li1EffLNS1J_9ScaleType4KindE0ELNS_15FloatRoundStyleE2ESJ_EENS1_15EpilogueDefaultEEEEEvvEEEEvNT_6ParamsE)
        /*0014*/ 	.word	0x00000000


	//----- nvinfo : EIATTR_MIN_STACK_SIZE
	.align		4
.L_14:
        /*0018*/ 	.byte	0x04, 0x12
        /*001a*/ 	.short	(.L_16 - .L_15)
	.align		4
.L_15:
        /*001c*/ 	.word	index@(_ZN7cutlass13device_kernelINS_4gemm6kernel13GemmUniversalIN4cute5tupleIJiiiiEEENS1_10collective13CollectiveMmaINS1_37MainloopSm90TmaGmmaWarpSpecializedFP8ILi3ENS5_IJNS4_1CILi2EEESB_NSA_ILi1EEEEEENS1_32KernelTmaWarpSpecializedPingpongEEENS5_IJNSA_ILi64EEENSA_ILi128EEESG_EEENS_12float_e5m2_tENS5_IJlSC_lEEESJ_SK_NS4_8TiledMMAINS4_8MMA_AtomIJNS4_4SM904GMMA31MMA_64x128x32_F32E5M2E5M2_SS_TNILNSO_7ScaleInE1ELSQ_1EEEEEENS4_6LayoutINS5_IJSC_SC_SC_EEENS5_IJNSA_ILi0EEESV_SV_EEEEENS5_IJNS4_10UnderscoreESY_SY_EEEEENS4_23SM90_TMA_LOAD_MULTICASTENS4_14ComposedLayoutINS4_7SwizzleILi2ELi4ELi3EEENS4_18smem_ptr_flag_bitsILi8EEENST_INS5_IJNSA_ILi8EEESG_EEENS5_IJSG_SC_EEEEEEEvNS4_8identityES11_S1B_vS1C_EENS_8epilogue10collective6detail29Sm90TmaWarpSpecializedAdapterINS1F_15DefaultEpilogueISJ_SK_SK_NS1E_6thread17LinearCombinationISJ_Li1EffLNS1J_9ScaleType4KindE0ELNS_15FloatRoundStyleE2ESJ_EENS1_15EpilogueDefaultEEEEEvvEEEEvNT_6ParamsE)
        /*0020*/ 	.word	0x00000000
.L_16:


//--------------------- .nv.compat                --------------------------
	.section	.nv.compat,"",@"SHT_CUDA_COMPAT_INFO"
	.align	4
        /*0000*/ 	.byte	0x02, 0x09, 0x01, 0x00, 0x02, 0x02, 0x04, 0x00, 0x02, 0x05, 0x05, 0x00, 0x03, 0x07, 0x01, 0x01
        /*0010*/ 	.byte	0x02, 0x03, 0x01, 0x00, 0x02, 0x06, 0x01, 0x00, 0x04, 0x0b, 0x08, 0x00, 0x00, 0x00, 0x00, 0x00
        /*0020*/ 	.byte	0x00, 0x00, 0x00, 0x00


//--------------------- .nv.info._ZN7cutlass13device_kernelINS_4gemm6kernel13GemmUniversalIN4cute5tupleIJiiiiEEENS1_10collective13CollectiveMmaINS1_37MainloopSm90TmaGmmaWarpSpecializedFP8ILi3ENS5_IJNS4_1CILi2EEESB_NSA_ILi1EEEEEENS1_32KernelTmaWarpSpecializedPingpongEEENS5_IJNSA_ILi64EEENSA_ILi128EEESG_EEENS_12float_e5m2_tENS5_IJlSC_lEEESJ_SK_NS4_8TiledMMAINS4_8MMA_AtomIJNS4_4SM904GMMA31MMA_64x128x32_F32E5M2E5M2_SS_TNILNSO_7ScaleInE1ELSQ_1EEEEEENS4_6LayoutINS5_IJSC_SC_SC_EEENS5_IJNSA_ILi0EEESV_SV_EEEEENS5_IJNS4_10UnderscoreESY_SY_EEEEENS4_23SM90_TMA_LOAD_MULTICASTENS4_14ComposedLayoutINS4_7SwizzleILi2ELi4ELi3EEENS4_18smem_ptr_flag_bitsILi8EEENST_INS5_IJNSA_ILi8EEESG_EEENS5_IJSG_SC_EEEEEEEvNS4_8identityES11_S1B_vS1C_EENS_8epilogue10collective6detail29Sm90TmaWarpSpecializedAdapterINS1F_15DefaultEpilogueISJ_SK_SK_NS1E_6thread17LinearCombinationISJ_Li1EffLNS1J_9ScaleType4KindE0ELNS_15FloatRoundStyleE2ESJ_EENS1_15EpilogueDefaultEEEEEvvEEEEvNT_6ParamsE --------------------------
	.section	.nv.info._ZN7cutlass13device_kernelINS_4gemm6kernel13GemmUniversalIN4cute5tupleIJiiiiEEENS1_10collective13CollectiveMmaINS1_37MainloopSm90TmaGmmaWarpSpecializedFP8ILi3ENS5_IJNS4_1CILi2EEESB_NSA_ILi1EEEEEENS1_32KernelTmaWarpSpecializedPingpongEEENS5_IJNSA_ILi64EEENSA_ILi128EEESG_EEENS_12float_e5m2_tENS5_IJlSC_lEEESJ_SK_NS4_8TiledMMAINS4_8MMA_AtomIJNS4_4SM904GMMA31MMA_64x128x32_F32E5M2E5M2_SS_TNILNSO_7ScaleInE1ELSQ_1EEEEEENS4_6LayoutINS5_IJSC_SC_SC_EEENS5_IJNSA_ILi0EEESV_SV_EEEEENS5_IJNS4_10UnderscoreESY_SY_EEEEENS4_23SM90_TMA_LOAD_MULTICASTENS4_14ComposedLayoutINS4_7SwizzleILi2ELi4ELi3EEENS4_18smem_ptr_flag_bitsILi8EEENST_INS5_IJNSA_ILi8EEESG_EEENS5_IJSG_SC_EEEEEEEvNS4_8identityES11_S1B_vS1C_EENS_8epilogue10collective6detail29Sm90TmaWarpSpecializedAdapterINS1F_15DefaultEpilogueISJ_SK_SK_NS1E_6thread17LinearCombinationISJ_Li1EffLNS1J_9ScaleType4KindE0ELNS_15FloatRoundStyleE2ESJ_EENS1_15EpilogueDefaultEEEEEvvEEEEvNT_6ParamsE,"",@"SHT_CUDA_INFO"
	.sectionflags	@""
	.align	4


	//----- nvinfo : EIATTR_CUDA_API_VERSION
	.align		4
        /*0000*/ 	.byte	0x04, 0x37
        /*0002*/ 	.short	(.L_18 - .L_17)
.L_17:
        /*0004*/ 	.word	0x00000082


	//----- nvinfo : EIATTR_KPARAM_INFO
	.align		4
.L_18:
        /*0008*/ 	.byte	0x04, 0x17
        /*000a*/ 	.short	(.L_20 - .L_19)
.L_19:
        /*000c*/ 	.word	0x00000000
        /*0010*/ 	.short	0x0000
        /*0012*/ 	.short	0x0070
        /*0014*/ 	.byte	0x00, 0xf0, 0x01, 0x10


	//----- nvinfo : EIATTR_SPARSE_MMA_MASK
	.align		4
.L_20:
        /*0018*/ 	.byte	0x03, 0x50
        /*001a*/ 	.short	0x0000


	//----- nvinfo : EIATTR_MAXREG_COUNT
	.align		4
        /*001c*/ 	.byte	0x03, 0x1b
        /*001e*/ 	.short	0x00a8


	//----- nvinfo : EIATTR_NUM_BARRIERS
	.align		4
        /*0020*/ 	.byte	0x02, 0x4c
        /*0022*/ 	.byte	0x01
	.zero		1


	//----- nvinfo : EIATTR_MERCURY_ISA_VERSION
	.align		4
        /*0024*/ 	.byte	0x03, 0x5f
        /*0026*/ 	.short	0x0101


	//----- nvinfo : EIATTR_INT_WARP_WIDE_INSTR_OFFSETS
	.align		4
        /*0028*/ 	.byte	0x04, 0x31
        /*002a*/ 	.short	(.L_22 - .L_21)


	//   ....[0]....
.L_21:
        /*002c*/ 	.word	0x00000490


	//   ....[1]....
        /*0030*/ 	.word	0x000004d0


	//   ....[2]....
        /*0034*/ 	.word	0x00000510


	//   ....[3]....
        /*0038*/ 	.word	0x000005b0


	//   ....[4]....
        /*003c*/ 	.word	0x000005d0


	//   ....[5]....
        /*0040*/ 	.word	0x00000630


	//   ....[6]....
        /*0044*/ 	.word	0x00000720


	//   ....[7]....
        /*0048*/ 	.word	0x00000770


	//   ....[8]....
        /*004c*/ 	.word	0x000030f0


	//----- nvinfo : EIATTR_COOP_GROUP_MASK_REGIDS
	.align		4
.L_22:
        /*0050*/ 	.byte	0x04, 0x29
        /*0052*/ 	.short	(.L_24 - .L_23)


	//   ....[0]....
.L_23:
        /*0054*/ 	.word	0xffffffff


	//   ....[1]....
        /*0058*/ 	.word	0xffffffff


	//   ....[2]....
        /*005c*/ 	.word	0xffffffff


	//   ....[3]....
        /*0060*/ 	.word	0xffffffff


	//   ....[4]....
        /*0064*/ 	.word	0xffffffff


	//   ....[5]....
        /*0068*/ 	.word	0xffffffff


	//   ....[6]....
        /*006c*/ 	.word	0xffffffff


	//----- nvinfo : EIATTR_COOP_GROUP_INSTR_OFFSETS
	.align		4
.L_24:
        /*0070*/ 	.byte	0x04, 0x28
        /*0072*/ 	.short	(.L_26 - .L_25)


	//   ....[0]....
.L_25:
        /*0074*/ 	.word	0x00000060


	//   ....[1]....
        /*0078*/ 	.word	0x00000070


	//   ....[2]....
        /*007c*/ 	.word	0x00000130


	//   ....[3]....
        /*0080*/ 	.word	0x000002a0


	//   ....[4]....
        /*0084*/ 	.word	0x000002e0


	//   ....[5]....
        /*0088*/ 	.word	0x00000360


	//   ....[6]....
        /*008c*/ 	.word	0x00000930


	//----- nvinfo : EIATTR_REG_RECONFIG
	.align		4
.L_26:
        /*0090*/ 	.byte	0x01, 0x54
	.zero		2


	//----- nvinfo : EIATTR_MBARRIER_INSTR_OFFSETS
	.align		4
        /*0094*/ 	.byte	0x04, 0x39
        /*0096*/ 	.short	(.L_28 - .L_27)


	//   ....[0]....
.L_27:
        /*0098*/ 	.word	0x00000230
        /*009c*/ 	.word	0x000000ff
        /*00a0*/ 	.word	0x00000000
        /*00a4*/ 	.short	0x0100
        /*00a6*/ 	.byte	0x08
	.zero		1


	//   ....[1]....
        /*00a8*/ 	.word	0x00000240
        /*00ac*/ 	.word	0x000000ff
        /*00b0*/ 	.word	0x00000018
        /*00b4*/ 	.short	0x0100
        /*00b6*/ 	.byte	0x08
	.zero		1


	//   ....[2]....
        /*00b8*/ 	.word	0x00000250
        /*00bc*/ 	.word	0x000000ff
        /*00c0*/ 	.word	0x00000008
        /*00c4*/ 	.short	0x0100
        /*00c6*/ 	.byte	0x08
	.zero		1


	//   ....[3]....
        /*00c8*/ 	.word	0x00000260
        /*00cc*/ 	.word	0x000000ff
        /*00d0*/ 	.word	0x00000020
        /*00d4*/ 	.short	0x0100
        /*00d6*/ 	.byte	0x08
	.zero		1


	//   ....[4]....
        /*00d8*/ 	.word	0x00000270
        /*00dc*/ 	.word	0x000000ff
        /*00e0*/ 	.word	0x00000010
        /*00e4*/ 	.short	0x0100
        /*00e6*/ 	.byte	0x08
	.zero		1


	//   ....[5]....
        /*00e8*/ 	.word	0x00000280
        /*00ec*/ 	.word	0x000000ff
        /*00f0*/ 	.word	0x00000028
        /*00f4*/ 	.short	0x0100
        /*00f6*/ 	.byte	0x08
	.zero		1


	//   ....[6]....
        /*00f8*/ 	.word	0x000007a0
        /*00fc*/ 	.word	0x000000ff
        /*0100*/ 	.word	0x00000060
        /*0104*/ 	.short	0x0100
        /*0106*/ 	.byte	0x08
	.zero		1


	//   ....[7]....
        /*0108*/ 	.word	0x00000840
        /*010c*/ 	.word	0x000000ff
        /*0110*/ 	.word	0x00000068
        /*0114*/ 	.short	0x0100
        /*0116*/ 	.byte	0x08
	.zero		1


	//   ....[8]....
        /*0118*/ 	.word	0x000008b0
        /*011c*/ 	.word	0x000000ff
        /*0120*/ 	.word	0x00000040
        /*0124*/ 	.short	0x0100
        /*0126*/ 	.byte	0x09
	.zero		1


	//   ....[9]....
        /*0128*/ 	.word	0x000008c0
        /*012c*/ 	.word	0x000000ff
        /*0130*/ 	.word	0x00000048
        /*0134*/ 	.short	0x0100
        /*0136*/ 	.byte	0x09
	.zero		1


	//   ....[10]....
        /*0138*/ 	.word	0x000008d0
        /*013c*/ 	.word	0x000000ff
        /*0140*/ 	.word	0x00000050
        /*0144*/ 	.short	0x0100
        /*0146*/ 	.byte	0x09
	.zero		1


	//   ....[11]....
        /*0148*/ 	.word	0x000008e0
        /*014c*/ 	.word	0x000000ff
        /*0150*/ 	.word	0x00000058
        /*0154*/ 	.short	0x0100
        /*0156*/ 	.byte	0x09
	.zero		1


	//   ....[12]....
        /*0158*/ 	.word	0x00001640
        /*015c*/ 	.word	0x000000ff
        /*0160*/ 	.word	0xfffffff8
        /*0164*/ 	.short	0x010a
        /*0166*/ 	.byte	0x0f
	.zero		1


	//   ....[13]....
        /*0168*/ 	.word	0x00001b20
        /*016c*/ 	.word	0x000000ff
        /*0170*/ 	.word	0x00000000
        /*0174*/ 	.short	0x010a
        /*0176*/ 	.byte	0x06
	.zero		1


	//   ....[14]....
        /*0178*/ 	.word	0x00001b60
        /*017c*/ 	.word	0x000000ff
        /*0180*/ 	.word	0x00000000
        /*0184*/ 	.short	0x010a
        /*0186*/ 	.byte	0x06
	.zero		1


	//   ....[15]....
        /*0188*/ 	.word	0x00002460
        /*018c*/ 	.word	0x000000ff
        /*0190*/ 	.word	0x00000000
        /*0194*/ 	.short	0x010a
        /*0196*/ 	.byte	0x09
	.zero		1


	//   ....[16]....
        /*0198*/ 	.word	0x000024a0
        /*019c*/ 	.word	0x000000ff
        /*01a0*/ 	.word	0x00000000
        /*01a4*/ 	.short	0x010a
        /*01a6*/ 	.byte	0x09
	.zero		1


	//   ....[17]....
        /*01a8*/ 	.word	0x00002b00
        /*01ac*/ 	.word	0x00000015
        /*01b0*/ 	.word	0x00000000
        /*01b4*/ 	.short	0x0101
        /*01b6*/ 	.byte	0x3f
	.zero		1


	//   ....[18]....
        /*01b8*/ 	.word	0x00003080
        /*01bc*/ 	.word	0x00000013
        /*01c0*/ 	.word	0x00000000
        /*01c4*/ 	.short	0x0101
        /*01c6*/ 	.byte	0x15
	.zero		1


	//   ....[19]....
        /*01c8*/ 	.word	0x00003190
        /*01cc*/ 	.word	0x00000013
        /*01d0*/ 	.word	0x00000000
        /*01d4*/ 	.short	0x0101
        /*01d6*/ 	.byte	0x3f
	.zero		1


	//   ....[20]....
        /*01d8*/ 	.word	0x00003250
        /*01dc*/ 	.word	0x000000ff
        /*01e0*/ 	.word	0x00000008
        /*01e4*/ 	.short	0x010a
        /*01e6*/ 	.byte	0x0f
	.zero		1


	//   ....[21]....
        /*01e8*/ 	.word	0x00007af0
        /*01ec*/ 	.word	0x00000004
        /*01f0*/ 	.word	0x00000000
        /*01f4*/ 	.short	0x0101
        /*01f6*/ 	.byte	0x15
	.zero		1


	//   ....[22]....
        /*01f8*/ 	.word	0x000084f0
        /*01fc*/ 	.word	0x00000013
        /*0200*/ 	.word	0x00000018
        /*0204*/ 	.short	0x010a
        /*0206*/ 	.byte	0x3f
	.zero		1


	//   ....[23]....
        /*0208*/ 	.word	0x000088a0
        /*020c*/ 	.word	0x0000000a
        /*0210*/ 	.word	0x00000068
        /*0214*/ 	.short	0x0101
        /*0216*/ 	.byte	0x3f
	.zero		1


	//   ....[24]....
        /*0218*/ 	.word	0x00009000
        /*021c*/ 	.word	0x00000007
        /*0220*/ 	.word	0x00000000
        /*0224*/ 	.short	0x010a
        /*0226*/ 	.byte	0x3f
	.zero		1


	//   ....[25]....
        /*0228*/ 	.word	0x00009080
        /*022c*/ 	.word	0x00000006
        /*0230*/ 	.word	0x00000000
        /*0234*/ 	.short	0x010a
        /*0236*/ 	.byte	0x3f
	.zero		1


	//   ....[26]....
        /*0238*/ 	.word	0x00009110
        /*023c*/ 	.word	0x00000003
        /*0240*/ 	.word	0x00000000
        /*0244*/ 	.short	0x010a
        /*0246*/ 	.byte	0x3f
	.zero		1


	//   ....[27]....
        /*0248*/ 	.word	0x00009180
        /*024c*/ 	.word	0x00000013
        /*0250*/ 	.word	0xfffffff8
        /*0254*/ 	.short	0x010a
        /*0256*/ 	.byte	0x3f
	.zero		1


	//   ....[28]....
        /*0258*/ 	.word	0x000091e0
        /*025c*/ 	.word	0x00000013
        /*0260*/ 	.word	0x00000000
        /*0264*/ 	.short	0x010a
        /*0266*/ 	.byte	0x3f
	.zero		1


	//   ....[29]....
        /*0268*/ 	.word	0x00009240
        /*026c*/ 	.word	0x00000015
        /*0270*/ 	.word	0x00000000
        /*0274*/ 	.short	0x010a
        /*0276*/ 	.byte	0x3f
	.zero		1


	//   ....[30]....
        /*0278*/ 	.word	0x000092a0
        /*027c*/ 	.word	0x00000013
        /*0280*/ 	.word	0x00000008
        /*0284*/ 	.short	0x010a
        /*0286*/ 	.byte	0x3f
	.zero		1


	//   ....[31]....
        /*0288*/ 	.word	0x00009370
        /*028c*/ 	.word	0x00000013
        /*0290*/ 	.word	0x00000018
        /*0294*/ 	.short	0x010a
        /*0296*/ 	.byte	0x3f
	.zero		1


	//   ....[32]....
        /*0298*/ 	.word	0x00009450
        /*029c*/ 	.word	0x00000007
        /*02a0*/ 	.word	0x00000000
        /*02a4*/ 	.short	0x010a
        /*02a6*/ 	.byte	0x3f
	.zero		1


	//   ....[33]....
        /*02a8*/ 	.word	0x000094a0
        /*02ac*/ 	.word	0x00000006
        /*02b0*/ 	.word	0x00000000
        /*02b4*/ 	.short	0x010a
        /*02b6*/ 	.byte	0x3f
	.zero		1


	//----- nvinfo : EIATTR_NUM_MBARRIERS
	.align		4
.L_28:
        /*02b8*/ 	.byte	0x03, 0x38
        /*02ba*/ 	.short	0x000c


	//----- nvinfo : EIATTR_EXIT_INSTR_OFFSETS
	.align		4
        /*02bc*/ 	.byte	0x04, 0x1c
        /*02be*/ 	.short	(.L_30 - .L_29)


	//   ....[0]....
.L_29:
        /*02c0*/ 	.word	0x00001380


	//   ....[1]....
        /*02c4*/ 	.word	0x000013e0


	//   ....[2]....
        /*02c8*/ 	.word	0x00008100


	//   ....[3]....
        /*02cc*/ 	.word	0x00008130


	//   ....[4]....
        /*02d0*/ 	.word	0x00009160


	//----- nvinfo : EIATTR_MAX_THREADS
	.align		4
.L_30:
        /*02d4*/ 	.byte	0x04, 0x05
        /*02d6*/ 	.short	(.L_32 - .L_31)
.L_31:
        /*02d8*/ 	.word	0x00000180
        /*02dc*/ 	.word	0x00000001
        /*02e0*/ 	.word	0x00000001


	//----- nvinfo : EIATTR_CRS_STACK_SIZE
	.align		4
.L_32:
        /*02e4*/ 	.byte	0x04, 0x1e
        /*02e6*/ 	.short	(.L_34 - .L_33)
.L_33:
        /*02e8*/ 	.word	0x00000000


	//----- nvinfo : EIATTR_CBANK_PARAM_SIZE
	.align		4
.L_34:
        /*02ec*/ 	.byte	0x03, 0x19
        /*02ee*/ 	.short	0x0470


	//----- nvinfo : EIATTR_PARAM_CBANK
	.align		4
        /*02f0*/ 	.byte	0x04, 0x0a
        /*02f2*/ 	.short	(.L_36 - .L_35)
	.align		4
.L_35:
        /*02f4*/ 	.word	index@(.nv.constant0._ZN7cutlass13device_kernelINS_4gemm6kernel13GemmUniversalIN4cute5tupleIJiiiiEEENS1_10collective13CollectiveMmaINS1_37MainloopSm90TmaGmmaWarpSpecializedFP8ILi3ENS5_IJNS4_1CILi2EEESB_NSA_ILi1EEEEEENS1_32KernelTmaWarpSpecializedPingpongEEENS5_IJNSA_ILi64EEENSA_ILi128EEESG_EEENS_12float_e5m2_tENS5_IJlSC_lEEESJ_SK_NS4_8TiledMMAINS4_8MMA_AtomIJNS4_4SM904GMMA31MMA_64x128x32_F32E5M2E5M2_SS_TNILNSO_7ScaleInE1ELSQ_1EEEEEENS4_6LayoutINS5_IJSC_SC_SC_EEENS5_IJNSA_ILi0EEESV_SV_EEEEENS5_IJNS4_10UnderscoreESY_SY_EEEEENS4_23SM90_TMA_LOAD_MULTICASTENS4_14ComposedLayoutINS4_7SwizzleILi2ELi4ELi3EEENS4_18smem_ptr_flag_bitsILi8EEENST_INS5_IJNSA_ILi8EEESG_EEENS5_IJSG_SC_EEEEEEEvNS4_8identityES11_S1B_vS1C_EENS_8epilogue10collective6detail29Sm90TmaWarpSpecializedAdapterINS1F_15DefaultEpilogueISJ_SK_SK_NS1E_6thread17LinearCombinationISJ_Li1EffLNS1J_9ScaleType4KindE0ELNS_15FloatRoundStyleE2ESJ_EENS1_15EpilogueDefaultEEEEEvvEEEEvNT_6ParamsE)
        /*02f8*/ 	.short	0x0210
        /*02fa*/ 	.short	0x0470


	//----- nvinfo : EIATTR_SW_WAR
	.align		4
.L_36:
        /*02fc*/ 	.byte	0x04, 0x36
        /*02fe*/ 	.short	(.L_38 - .L_37)
.L_37:
        /*0300*/ 	.word	0x00000008
.L_38:


//--------------------- .nv.callgraph             --------------------------
	.section	.nv.callgraph,"",@"SHT_CUDA_CALLGRAPH"
	.align	4
	.sectionentsize	8
	.align		4
        /*0000*/ 	.word	0x00000000
	.align		4
        /*0004*/ 	.word	0xffffffff
	.align		4
        /*0008*/ 	.word	0x00000000
	.align		4
        /*000c*/ 	.word	0xfffffffe
	.align		4
        /*0010*/ 	.word	0x00000000
	.align		4
        /*0014*/ 	.word	0xfffffffd
	.align		4
        /*0018*/ 	.word	0x00000000
	.align		4
        /*001c*/ 	.word	0xfffffffc


//--------------------- .nv.constant4             --------------------------
	.section	.nv.constant4,"a",@progbits
	.align	8
	.align		8
.nv.constant4:
        /*0000*/ 	.dword	_ZN39_INTERNAL_936a721b_4_k_cu_7b6fbe96_51744cuda3std3__45__cpo5beginE
	.align		8
        /*0008*/ 	.dword	_ZN39_INTERNAL_936a721b_4_k_cu_7b6fbe96_51744cuda3std3__45__cpo3endE
	.align		8
        /*0010*/ 	.dword	_ZN39_INTERNAL_936a721b_4_k_cu_7b6fbe96_51744cuda3std3__45__cpo6cbeginE
	.align		8
        /*0018*/ 	.dword	_ZN39_INTERNAL_936a721b_4_k_cu_7b6fbe96_51744cuda3std3__45__cpo4cendE
	.align		8
        /*0020*/ 	.dword	_ZN39_INTERNAL_936a721b_4_k_cu_7b6fbe96_51744cuda3std3__441_GLOBAL__N__936a721b_4_k_cu_7b6fbe96_51746ignoreE
	.align		8
        /*0028*/ 	.dword	_ZN39_INTERNAL_936a721b_4_k_cu_7b6fbe96_51744cuda3std3__419piecewise_constructE
	.align		8
        /*0030*/ 	.dword	_ZN39_INTERNAL_936a721b_4_k_cu_7b6fbe96_51744cuda3std3__48in_placeE
	.align		8
        /*0038*/ 	.dword	_ZN39_INTERNAL_936a721b_4_k_cu_7b6fbe96_51744cuda3std6ranges3__45__cpo4swapE
	.align		8
        /*0040*/ 	.dword	_ZN39_INTERNAL_936a721b_4_k_cu_7b6fbe96_51744cuda3std6ranges3__45__cpo9iter_moveE
	.align		8
        /*0048*/ 	.dword	_ZN39_INTERNAL_936a721b_4_k_cu_7b6fbe96_51744cute7productE
	.align		8
        /*0050*/ 	.dword	_ZN39_INTERNAL_936a721b_4_k_cu_7b6fbe96_51744cute1_E


//--------------------- .text._ZN7cutlass13device_kernelINS_4gemm6kernel13GemmUniversalIN4cute5tupleIJiiiiEEENS1_10collective13CollectiveMmaINS1_37MainloopSm90TmaGmmaWarpSpecializedFP8ILi3ENS5_IJNS4_1CILi2EEESB_NSA_ILi1EEEEEENS1_32KernelTmaWarpSpecializedPingpongEEENS5_IJNSA_ILi64EEENSA_ILi128EEESG_EEENS_12float_e5m2_tENS5_IJlSC_lEEESJ_SK_NS4_8TiledMMAINS4_8MMA_AtomIJNS4_4SM904GMMA31MMA_64x128x32_F32E5M2E5M2_SS_TNILNSO_7ScaleInE1ELSQ_1EEEEEENS4_6LayoutINS5_IJSC_SC_SC_EEENS5_IJNSA_ILi0EEESV_SV_EEEEENS5_IJNS4_10UnderscoreESY_SY_EEEEENS4_23SM90_TMA_LOAD_MULTICASTENS4_14ComposedLayoutINS4_7SwizzleILi2ELi4ELi3EEENS4_18smem_ptr_flag_bitsILi8EEENST_INS5_IJNSA_ILi8EEESG_EEENS5_IJSG_SC_EEEEEEEvNS4_8identityES11_S1B_vS1C_EENS_8epilogue10collective6detail29Sm90TmaWarpSpecializedAdapterINS1F_15DefaultEpilogueISJ_SK_SK_NS1E_6thread17LinearCombinationISJ_Li1EffLNS1J_9ScaleType4KindE0ELNS_15FloatRoundStyleE2ESJ_EENS1_15EpilogueDefaultEEEEEvvEEEEvNT_6ParamsE --------------------------
	.section	.text._ZN7cutlass13device_kernelINS_4gemm6kernel13GemmUniversalIN4cute5tupleIJiiiiEEENS1_10collective13CollectiveMmaINS1_37MainloopSm90TmaGmmaWarpSpecializedFP8ILi3ENS5_IJNS4_1CILi2EEESB_NSA_ILi1EEEEEENS1_32KernelTmaWarpSpecializedPingpongEEENS5_IJNSA_ILi64EEENSA_ILi128EEESG_EEENS_12float_e5m2_tENS5_IJlSC_lEEESJ_SK_NS4_8TiledMMAINS4_8MMA_AtomIJNS4_4SM904GMMA31MMA_64x128x32_F32E5M2E5M2_SS_TNILNSO_7ScaleInE1ELSQ_1EEEEEENS4_6LayoutINS5_IJSC_SC_SC_EEENS5_IJNSA_ILi0EEESV_SV_EEEEENS5_IJNS4_10UnderscoreESY_SY_EEEEENS4_23SM90_TMA_LOAD_MULTICASTENS4_14ComposedLayoutINS4_7SwizzleILi2ELi4ELi3EEENS4_18smem_ptr_flag_bitsILi8EEENST_INS5_IJNSA_ILi8EEESG_EEENS5_IJSG_SC_EEEEEEEvNS4_8identityES11_S1B_vS1C_EENS_8epilogue10collective6detail29Sm90TmaWarpSpecializedAdapterINS1F_15DefaultEpilogueISJ_SK_SK_NS1E_6thread17LinearCombinationISJ_Li1EffLNS1J_9ScaleType4KindE0ELNS_15FloatRoundStyleE2ESJ_EENS1_15EpilogueDefaultEEEEEvvEEEEvNT_6ParamsE,"ax",@progbits
	.align	128
.text._ZN7cutlass13device_kernelINS_4gemm6kernel13GemmUniversalIN4cute5tupleIJiiiiEEENS1_10collective13CollectiveMmaINS1_37MainloopSm90TmaGmmaWarpSpecializedFP8ILi3ENS5_IJNS4_1CILi2EEESB_NSA_ILi1EEEEEENS1_32KernelTmaWarpSpecializedPingpongEEENS5_IJNSA_ILi64EEENSA_ILi128EEESG_EEENS_12float_e5m2_tENS5_IJlSC_lEEESJ_SK_NS4_8TiledMMAINS4_8MMA_AtomIJNS4_4SM904GMMA31MMA_64x128x32_F32E5M2E5M2_SS_TNILNSO_7ScaleInE1ELSQ_1EEEEEENS4_6LayoutINS5_IJSC_SC_SC_EEENS5_IJNSA_ILi0EEESV_SV_EEEEENS5_IJNS4_10UnderscoreESY_SY_EEEEENS4_23SM90_TMA_LOAD_MULTICASTENS4_14ComposedLayoutINS4_7SwizzleILi2ELi4ELi3EEENS4_18smem_ptr_flag_bitsILi8EEENST_INS5_IJNSA_ILi8EEESG_EEENS5_IJSG_SC_EEEEEEEvNS4_8identityES11_S1B_vS1C_EENS_8epilogue10collective6detail29Sm90TmaWarpSpecializedAdapterINS1F_15DefaultEpilogueISJ_SK_SK_NS1E_6thread17LinearCombinationISJ_Li1EffLNS1J_9ScaleType4KindE0ELNS_15FloatRoundStyleE2ESJ_EENS1_15EpilogueDefaultEEEEEvvEEEEvNT_6ParamsE:
        .type           _ZN7cutlass13device_kernelINS_4gemm6kernel13GemmUniversalIN4cute5tupleIJiiiiEEENS1_10collective13CollectiveMmaINS1_37MainloopSm90TmaGmmaWarpSpecializedFP8ILi3ENS5_IJNS4_1CILi2EEESB_NSA_ILi1EEEEEENS1_32KernelTmaWarpSpecializedPingpongEEENS5_IJNSA_ILi64EEENSA_ILi128EEESG_EEENS_12float_e5m2_tENS5_IJlSC_lEEESJ_SK_NS4_8TiledMMAINS4_8MMA_AtomIJNS4_4SM904GMMA31MMA_64x128x32_F32E5M2E5M2_SS_TNILNSO_7ScaleInE1ELSQ_1EEEEEENS4_6LayoutINS5_IJSC_SC_SC_EEENS5_IJNSA_ILi0EEESV_SV_EEEEENS5_IJNS4_10UnderscoreESY_SY_EEEEENS4_23SM90_TMA_LOAD_MULTICASTENS4_14ComposedLayoutINS4_7SwizzleILi2ELi4ELi3EEENS4_18smem_ptr_flag_bitsILi8EEENST_INS5_IJNSA_ILi8EEESG_EEENS5_IJSG_SC_EEEEEEEvNS4_8identityES11_S1B_vS1C_EENS_8epilogue10collective6detail29Sm90TmaWarpSpecializedAdapterINS1F_15DefaultEpilogueISJ_SK_SK_NS1E_6thread17LinearCombinationISJ_Li1EffLNS1J_9ScaleType4KindE0ELNS_15FloatRoundStyleE2ESJ_EENS1_15EpilogueDefaultEEEEEvvEEEEvNT_6ParamsE,@function
        .size           _ZN7cutlass13device_kernelINS_4gemm6kernel13GemmUniversalIN4cute5tupleIJiiiiEEENS1_10collective13CollectiveMmaINS1_37MainloopSm90TmaGmmaWarpSpecializedFP8ILi3ENS5_IJNS4_1CILi2EEESB_NSA_ILi1EEEEEENS1_32KernelTmaWarpSpecializedPingpongEEENS5_IJNSA_ILi64EEENSA_ILi128EEESG_EEENS_12float_e5m2_tENS5_IJlSC_lEEESJ_SK_NS4_8TiledMMAINS4_8MMA_AtomIJNS4_4SM904GMMA31MMA_64x128x32_F32E5M2E5M2_SS_TNILNSO_7ScaleInE1ELSQ_1EEEEEENS4_6LayoutINS5_IJSC_SC_SC_EEENS5_IJNSA_ILi0EEESV_SV_EEEEENS5_IJNS4_10UnderscoreESY_SY_EEEEENS4_23SM90_TMA_LOAD_MULTICASTENS4_14ComposedLayoutINS4_7SwizzleILi2ELi4ELi3EEENS4_18smem_ptr_flag_bitsILi8EEENST_INS5_IJNSA_ILi8EEESG_EEENS5_IJSG_SC_EEEEEEEvNS4_8identityES11_S1B_vS1C_EENS_8epilogue10collective6detail29Sm90TmaWarpSpecializedAdapterINS1F_15DefaultEpilogueISJ_SK_SK_NS1E_6thread17LinearCombinationISJ_Li1EffLNS1J_9ScaleType4KindE0ELNS_15FloatRoundStyleE2ESJ_EENS1_15EpilogueDefaultEEEEEvvEEEEvNT_6ParamsE,(.L_x_206 - _ZN7cutlass13device_kernelINS_4gemm6kernel13GemmUniversalIN4cute5tupleIJiiiiEEENS1_10collective13CollectiveMmaINS1_37MainloopSm90TmaGmmaWarpSpecializedFP8ILi3ENS5_IJNS4_1CILi2EEESB_NSA_ILi1EEEEEENS1_32KernelTmaWarpSpecializedPingpongEEENS5_IJNSA_ILi64EEENSA_ILi128EEESG_EEENS_12float_e5m2_tENS5_IJlSC_lEEESJ_SK_NS4_8TiledMMAINS4_8MMA_AtomIJNS4_4SM904GMMA31MMA_64x128x32_F32E5M2E5M2_SS_TNILNSO_7ScaleInE1ELSQ_1EEEEEENS4_6LayoutINS5_IJSC_SC_SC_EEENS5_IJNSA_ILi0EEESV_SV_EEEEENS5_IJNS4_10UnderscoreESY_SY_EEEEENS4_23SM90_TMA_LOAD_MULTICASTENS4_14ComposedLayoutINS4_7SwizzleILi2ELi4ELi3EEENS4_18smem_ptr_flag_bitsILi8EEENST_INS5_IJNSA_ILi8EEESG_EEENS5_IJSG_SC_EEEEEEEvNS4_8identityES11_S1B_vS1C_EENS_8epilogue10collective6detail29Sm90TmaWarpSpecializedAdapterINS1F_15DefaultEpilogueISJ_SK_SK_NS1E_6thread17LinearCombinationISJ_Li1EffLNS1J_9ScaleType4KindE0ELNS_15FloatRoundStyleE2ESJ_EENS1_15EpilogueDefaultEEEEEvvEEEEvNT_6ParamsE)
        .other          _ZN7cutlass13device_kernelINS_4gemm6kernel13GemmUniversalIN4cute5tupleIJiiiiEEENS1_10collective13CollectiveMmaINS1_37MainloopSm90TmaGmmaWarpSpecializedFP8ILi3ENS5_IJNS4_1CILi2EEESB_NSA_ILi1EEEEEENS1_32KernelTmaWarpSpecializedPingpongEEENS5_IJNSA_ILi64EEENSA_ILi128EEESG_EEENS_12float_e5m2_tENS5_IJlSC_lEEESJ_SK_NS4_8TiledMMAINS4_8MMA_AtomIJNS4_4SM904GMMA31MMA_64x128x32_F32E5M2E5M2_SS_TNILNSO_7ScaleInE1ELSQ_1EEEEEENS4_6LayoutINS5_IJSC_SC_SC_EEENS5_IJNSA_ILi0EEESV_SV_EEEEENS5_IJNS4_10UnderscoreESY_SY_EEEEENS4_23SM90_TMA_LOAD_MULTICASTENS4_14ComposedLayoutINS4_7SwizzleILi2ELi4ELi3EEENS4_18smem_ptr_flag_bitsILi8EEENST_INS5_IJNSA_ILi8EEESG_EEENS5_IJSG_SC_EEEEEEEvNS4_8identityES11_S1B_vS1C_EENS_8epilogue10collective6detail29Sm90TmaWarpSpecializedAdapterINS1F_15DefaultEpilogueISJ_SK_SK_NS1E_6thread17LinearCombinationISJ_Li1EffLNS1J_9ScaleType4KindE0ELNS_15FloatRoundStyleE2ESJ_EENS1_15EpilogueDefaultEEEEEvvEEEEvNT_6ParamsE,@"STO_CUDA_ENTRY STV_DEFAULT"
_ZN7cutlass13device_kernelINS_4gemm6kernel13GemmUniversalIN4cute5tupleIJiiiiEEENS1_10collective13CollectiveMmaINS1_37MainloopSm90TmaGmmaWarpSpecializedFP8ILi3ENS5_IJNS4_1CILi2EEESB_NSA_ILi1EEEEEENS1_32KernelTmaWarpSpecializedPingpongEEENS5_IJNSA_ILi64EEENSA_ILi128EEESG_EEENS_12float_e5m2_tENS5_IJlSC_lEEESJ_SK_NS4_8TiledMMAINS4_8MMA_AtomIJNS4_4SM904GMMA31MMA_64x128x32_F32E5M2E5M2_SS_TNILNSO_7ScaleInE1ELSQ_1EEEEEENS4_6LayoutINS5_IJSC_SC_SC_EEENS5_IJNSA_ILi0EEESV_SV_EEEEENS5_IJNS4_10UnderscoreESY_SY_EEEEENS4_23SM90_TMA_LOAD_MULTICASTENS4_14ComposedLayoutINS4_7SwizzleILi2ELi4ELi3EEENS4_18smem_ptr_flag_bitsILi8EEENST_INS5_IJNSA_ILi8EEESG_EEENS5_IJSG_SC_EEEEEEEvNS4_8identityES11_S1B_vS1C_EENS_8epilogue10collective6detail29Sm90TmaWarpSpecializedAdapterINS1F_15DefaultEpilogueISJ_SK_SK_NS1E_6thread17LinearCombinationISJ_Li1EffLNS1J_9ScaleType4KindE0ELNS_15FloatRoundStyleE2ESJ_EENS1_15EpilogueDefaultEEEEEvvEEEEvNT_6ParamsE:
[----:B------:R-:W-:Y:S01]  /*0000*/  LDC R1, c[0x0][0x28] ;  /* 0x00000a00ff017b82 */ /* 0x000fe20000000800 */
[----:B------:R-:W0:Y:S01]  /*0010*/  S2R R11, SR_TID.X ;  /* 0x00000000000b7919 */ /* 0x000e220000002100 */
[----:B------:R-:W-:Y:S01]  /*0020*/  ELECT P0, URZ, PT ;  /* 0x00000000003f782f */ /* 0x000fe20003800000 */
[----:B------:R-:W-:Y:S01]  /*0030*/  BSSY B0, `(.L_x_0) ;  /* 0x000000f000007945 */ /* 0x000fe20003800000 */
[--C-:B0-----:R-:W-:Y:S02]  /*0040*/  SHF.R.U32.HI R0, RZ, 0x5, R11.reuse ;  /* 0x00000005ff007819 */ /* 0x101fe4000001160b */
[----:B------:R-:W-:-:S03]  /*0050*/  SHF.R.U32.HI R5, RZ, 0x7, R11 ;  /* 0x00000007ff057819 */ /* 0x000fc6000001160b */
[----:B------:R-:W0:Y:S04]  /*0060*/  SHFL.IDX PT, R2, R0, RZ, 0x1f ;  /* 0x00001fff00027589 */ /* 0x000e2800000e0000 */
[----:B------:R1:W2:Y:S01]  /*0070*/  SHFL.IDX PT, R6, R5, RZ, 0x1f ;  /* 0x00001fff05067589 */ /* 0x0002a200000e0000 */
[----:B0-----:R-:W-:-:S13]  /*0080*/  ISETP.NE.OR P0, PT, R2, RZ, !P0 ;  /* 0x000000ff0200720c */ /* 0x001fda0004705670 */
[----:B-12---:R-:W-:Y:S05]  /*0090*/  @P0 BRA `(.L_x_1) ;  /* 0x0000000000200947 */ /* 0x006fea0003800000 */
[----:B------:R-:W-:Y:S02]  /*00a0*/  ULDC.64 UR4, c[0x0][0x198] ;  /* 0x0000660000047ab9 */ /* 0x000fe40000000a00 */
[----:B------:R-:W-:Y:S02]  /*00b0*/  UIADD3 UR6, UP0, UR4, 0xf0, URZ ;  /* 0x000000f004067890 */ /* 0x000fe4000ff1e03f */
[----:B------:R-:W-:Y:S02]  /*00c0*/  UIADD3 UR4, UP1, UR4, 0x1f0, URZ ;  /* 0x000001f004047890 */ /* 0x000fe4000ff3e03f */
[----:B------:R-:W-:Y:S02]  /*00d0*/  UIADD3.X UR7, URZ, UR5, URZ, UP0, !UPT ;  /* 0x000000053f077290 */ /* 0x000fe400087fe43f */
[----:B------:R-:W-:-:S07]  /*00e0*/  UIADD3.X UR5, URZ, UR5, URZ, UP1, !UPT ;  /* 0x000000053f057290 */ /* 0x000fce0008ffe43f */
[----:B------:R0:W-:Y:S02]  /*00f0*/  UTMACCTL.PF [UR6] ;  /* 0x00000000060079b9 */ /* 0x0001e40008040000 */
[----:B------:R0:W-:Y:S02]  /*0100*/  UTMACCTL.PF [UR4] ;  /* 0x00000000040079b9 */ /* 0x0001e40008040000 */
[----:B0-----:R-:W-:Y:S01]  /*0110*/  NOP ;  /* 0x0000000000007918 */ /* 0x001fe20000000000 */
.L_x_1:
[----:B------:R-:W-:Y:S05]  /*0120*/  BSYNC B0 ;  /* 0x0000000000007941 */ /* 0x000fea0003800000 */
.L_x_0:
[----:B------:R-:W0:Y:S02]  /*0130*/  SHFL.IDX PT, R7, R0, RZ, 0x1f ;  /* 0x00001fff00077589 */ /* 0x000e2400000e0000 */
[----:B0-----:R-:W-:-:S13]  /*0140*/  ISETP.NE.AND P0, PT, R7, RZ, PT ;  /* 0x000000ff0700720c */ /* 0x001fda0003f05270 */
[----:B------:R-:W-:Y:S05]  /*0150*/  @P0 BRA `(.L_x_2) ;  /* 0x0000000000500947 */ /* 0x000fea0003800000 */
[----:B------:R-:W0:Y:S01]  /*0160*/  S2UR UR8, SR_CgaCtaId ;  /* 0x00000000000879c3 */ /* 0x000e220000008800 */
[----:B------:R-:W-:Y:S01]  /*0170*/  UMOV UR4, 0x400 ;  /* 0x0000040000047882 */ /* 0x000fe20000000000 */
[----:B------:R-:W-:Y:S01]  /*0180*/  UMOV UR5, 0x1 ;  /* 0x0000000100057882 */ /* 0x000fe20000000000 */
[----:B------:R-:W-:Y:S01]  /*0190*/  UMOV UR6, 0x3 ;  /* 0x0000000300067882 */ /* 0x000fe20000000000 */
[----:B------:R-:W-:Y:S01]  /*01a0*/  ELECT P0, URZ, PT ;  /* 0x00000000003f782f */ /* 0x000fe20003800000 */
[----:B------:R-:W-:-:S04]  /*01b0*/  UIADD3 UR6, -UR6, 0x100000, URZ ;  /* 0x0010000006067890 */ /* 0x000fc8000fffe13f */
[----:B------:R-:W-:Y:S02]  /*01c0*/  USHF.L.U32 UR7, UR6, 0xb, URZ ;  /* 0x0000000b06077899 */ /* 0x000fe4000800063f */
[----:B------:R-:W-:Y:S02]  /*01d0*/  USHF.L.U32 UR6, UR6, 0x1, URZ ;  /* 0x0000000106067899 */ /* 0x000fe4000800063f */
[----:B0-----:R-:W-:Y:S02]  /*01e0*/  ULEA UR8, UR8, UR4, 0x18 ;  /* 0x0000000408087291 */ /* 0x001fe4000f8ec03f */
[----:B------:R-:W-:-:S04]  /*01f0*/  UIADD3 UR4, -UR5, 0x100000, URZ ;  /* 0x0010000005047890 */ /* 0x000fc8000fffe13f */
[----:B------:R-:W-:Y:S02]  /*0200*/  USHF.L.U32 UR5, UR4, 0xb, URZ ;  /* 0x0000000b04057899 */ /* 0x000fe4000800063f */
[----:B------:R-:W-:Y:S01]  /*0210*/  USHF.L.U32 UR4, UR4, 0x1, URZ ;  /* 0x0000000104047899 */ /* 0x000fe2000800063f */
[----:B------:R-:W0:Y:S11]  /*0220*/  FENCE.VIEW.ASYNC.S ;  /* 0x00000000000073c6 */ /* 0x000e360000000000 */
[----:B0-----:R0:W1:Y:S01]  /*0230*/  SYNCS.EXCH.64 URZ, [UR8], UR4 ;  /* 0x00000004083f75b2 */ /* 0x0010620008000100 */
[----:B------:R0:W2:Y:S01]  /*0240*/  SYNCS.EXCH.64 URZ, [UR8+0x18], UR6 ;  /* 0x00001806083f75b2 */ /* 0x0000a20008000100 */
[----:B------:R0:W3:Y:S01]  /*0250*/  SYNCS.EXCH.64 URZ, [UR8+0x8], UR4 ;  /* 0x00000804083f75b2 */ /* 0x0000e20008000100 */
[----:B------:R0:W4:Y:S01]  /*0260*/  SYNCS.EXCH.64 URZ, [UR8+0x20], UR6 ;  /* 0x00002006083f75b2 */ /* 0x0001220008000100 */
[----:B------:R0:W0:Y:S01]  /*0270*/  SYNCS.EXCH.64 URZ, [UR8+0x10], UR4 ;  /* 0x00001004083f75b2 */ /* 0x0000220008000100 */
[----:B------:R0:W0:Y:S01]  /*0280*/  SYNCS.EXCH.64 URZ, [UR8+0x28], UR6 ;  /* 0x00002806083f75b2 */ /* 0x0000220008000100 */
[----:B------:R-:W-:Y:S01]  /*0290*/  NOP ;  /* 0x0000000000007918 */ /* 0x000fe20000000000 */
.L_x_2:
[----:B------:R-:W5:Y:S01]  /*02a0*/  SHFL.IDX PT, R3, R0, RZ, 0x1f ;  /* 0x00001fff00037589 */ /* 0x000f6200000e0000 */
[----:B------:R-:W-:Y:S01]  /*02b0*/  SHF.R.S32.HI R4, RZ, 0x1f, R11 ;  /* 0x0000001fff047819 */ /* 0x000fe2000001140b */
[----:B------:R-:W1:Y:S01]  /*02c0*/  S2UR UR12, SR_CTAID.X ;  /* 0x00000000000c79c3 */ /* 0x000e620000002500 */
[----:B------:R-:W-:Y:S01]  /*02d0*/  ELECT P0, URZ, PT ;  /* 0x00000000003f782f */ /* 0x000fe20003800000 */
[----:B------:R1:W2:Y:S01]  /*02e0*/  SHFL.IDX PT, R8, R0, RZ, 0x1f ;  /* 0x00001fff00087589 */ /* 0x0002a200000e0000 */
[----:B------:R-:W-:Y:S02]  /*02f0*/  LEA.HI R4, R4, R11, RZ, 0x7 ;  /* 0x0000000b04047211 */ /* 0x000fe400078f38ff */
[----:B------:R-:W-:Y:S01]  /*0300*/  ELECT P1, URZ, PT ;  /* 0x00000000003f782f */ /* 0x000fe20003820000 */
[----:B------:R-:W-:Y:S01]  /*0310*/  NOP ;  /* 0x0000000000007918 */ /* 0x000fe20000000000 */
[----:B------:R-:W3:Y:S01]  /*0320*/  S2R R16, SR_CTAID.Y ;  /* 0x0000000000107919 */ /* 0x000ee20000002600 */
[----:B------:R-:W-:Y:S01]  /*0330*/  LOP3.LUT R4, R4, 0xffffff80, RZ, 0xc0, !PT ;  /* 0xffffff8004047812 */ /* 0x000fe200078ec0ff */
[----:B0-----:R-:W-:Y:S01]  /*0340*/  ULDC UR4, c[0x0][0x150] ;  /* 0x0000540000047ab9 */ /* 0x001fe20000000800 */
[----:B------:R-:W0:Y:S01]  /*0350*/  LDC R12, c[0x0][0x144] ;  /* 0x00005100ff0c7b82 */ /* 0x000e220000000800 */
[----:B------:R4:W0:Y:S01]  /*0360*/  SHFL.IDX PT, R14, R5, RZ, 0x1f ;  /* 0x00001fff050e7589 */ /* 0x00082200000e0000 */
[----:B------:R-:W-:Y:S01]  /*0370*/  UMOV UR11, 0x80 ;  /* 0x00000080000b7882 */ /* 0x000fe20000000000 */
[----:B------:R-:W-:Y:S01]  /*0380*/  IMAD.IADD R10, R11, 0x1, -R4 ;  /* 0x000000010b0a7824 */ /* 0x000fe200078e0a04 */
[----:B------:R-:W-:Y:S01]  /*0390*/  NOP ;  /* 0x0000000000007918 */ /* 0x000fe20000000000 */
[C---:B------:R-:W-:Y:S01]  /*03a0*/  VIADD R38, R6.reuse, 0xffffffff ;  /* 0xffffffff06267836 */ /* 0x040fe20000000000 */
[----:B------:R-:W-:-:S02]  /*03b0*/  ISETP.NE.AND P4, PT, R6, RZ, PT ;  /* 0x000000ff0600720c */ /* 0x000fc40003f85270 */
[----:B------:R-:W-:Y:S01]  /*03c0*/  SHF.R.S32.HI R19, RZ, 0x1f, R10 ;  /* 0x0000001fff137819 */ /* 0x000fe2000001140a */
[----:B------:R-:W0:Y:S01]  /*03d0*/  LDC R13, c[0x0][0x140] ;  /* 0x00005000ff0d7b82 */ /* 0x000e220000000800 */
[----:B------:R-:W-:Y:S02]  /*03e0*/  ISETP.GE.U32.AND P6, PT, R38, 0x2, PT ;  /* 0x000000022600780c */ /* 0x000fe40003fc6070 */
[----:B-----5:R-:W-:Y:S02]  /*03f0*/  ISETP.NE.OR P0, PT, R3, RZ, !P0 ;  /* 0x000000ff0300720c */ /* 0x020fe40004705670 */
[----:B------:R-:W-:Y:S02]  /*0400*/  LEA.HI R3, R19, R10, RZ, 0x3 ;  /* 0x0000000a13037211 */ /* 0x000fe400078f18ff */
[----:B-1----:R-:W-:Y:S01]  /*0410*/  I2FP.F32.U32 R4, UR12 ;  /* 0x0000000c00047c45 */ /* 0x002fe20008201000 */
[----:B------:R-:W1:Y:S01]  /*0420*/  LDC R27, c[0x0][0x148] ;  /* 0x00005200ff1b7b82 */ /* 0x000e620000000800 */
[----:B------:R-:W-:-:S02]  /*0430*/  SHF.R.S32.HI R0, RZ, 0x3, R3 ;  /* 0x00000003ff007819 */ /* 0x000fc40000011403 */
[----:B--2---:R-:W-:Y:S01]  /*0440*/  ISETP.NE.OR P1, PT, R8, RZ, !P1 ;  /* 0x000000ff0800720c */ /* 0x004fe20004f25670 */
[----:B------:R-:W-:Y:S01]  /*0450*/  FMUL R9, R4, UR4 ;  /* 0x0000000404097c20 */ /* 0x000fe20008400000 */
[----:B------:R-:W-:Y:S01]  /*0460*/  SHF.R.S32.HI R3, RZ, 0x1f, R3 ;  /* 0x0000001fff037819 */ /* 0x000fe20000011403 */
[----:B------:R-:W-:Y:S01]  /*0470*/  ULDC UR4, c[0x0][0x154] ;  /* 0x0000550000047ab9 */ /* 0x000fe20000000800 */
[----:B------:R-:W-:Y:S01]  /*0480*/  SHF.R.S32.HI R8, RZ, 0x1f, R7 ;  /* 0x0000001fff087819 */ /* 0x000fe20000011407 */
[----:B------:R-:W-:Y:S01]  /*0490*/  VOTEU.ALL UP1, P0 ;  /* 0x00000000003f7886 */ /* 0x000fe20000020000 */
[----:B------:R-:W-:Y:S01]  /*04a0*/  LEA.HI R4, R3, R0, RZ, 0x2 ;  /* 0x0000000003047211 */ /* 0x000fe200078f10ff */
[----:B------:R-:W2:Y:S01]  /*04b0*/  F2I.U32.TRUNC.NTZ R9, R9 ;  /* 0x0000000900097305 */ /* 0x000ea2000020f000 */
[----:B------:R-:W-:Y:S01]  /*04c0*/  LEA.HI R8, R8, R7, RZ, 0x2 ;  /* 0x0000000708087211 */ /* 0x000fe200078f10ff */
[----:B------:R-:W-:Y:S01]  /*04d0*/  VOTEU.ALL UP0, P0 ;  /* 0x00000000003f7886 */ /* 0x000fe20000000000 */
[----:B------:R-:W-:Y:S01]  /*04e0*/  SHF.R.S32.HI R3, RZ, 0x1f, R2 ;  /* 0x0000001fff037819 */ /* 0x000fe20000011402 */
[----:B------:R-:W5:Y:S01]  /*04f0*/  @!UP1 S2UR UR7, SR_CgaCtaId ;  /* 0x00000000000799c3 */ /* 0x000f620000008800 */
[----:B----4-:R-:W-:Y:S01]  /*0500*/  LOP3.LUT R5, R4, 0xfffffffc, RZ, 0xc0, !PT ;  /* 0xfffffffc04057812 */ /* 0x010fe200078ec0ff */
[----:B------:R-:W-:Y:S01]  /*0510*/  VOTEU.ALL UP2, P1 ;  /* 0x00000000003f7886 */ /* 0x000fe20000840000 */
[----:B------:R-:W-:Y:S01]  /*0520*/  LOP3.LUT R8, R8, 0x3ffffffc, RZ, 0xc0, !PT ;  /* 0x3ffffffc08087812 */ /* 0x000fe200078ec0ff */
[----:B------:R-:W-:Y:S01]  /*0530*/  @!UP1 UMOV UR6, 0x400 ;  /* 0x0000040000069882 */ /* 0x000fe20000000000 */
[----:B------:R-:W-:Y:S01]  /*0540*/  LEA.HI R3, R3, R2, RZ, 0x2 ;  /* 0x0000000203037211 */ /* 0x000fe200078f10ff */
[----:B------:R-:W-:Y:S01]  /*0550*/  IMAD.IADD R5, R0, 0x1, -R5 ;  /* 0x0000000100057824 */ /* 0x000fe200078e0a05 */
[----:B------:R-:W-:Y:S01]  /*0560*/  @!UP2 UMOV UR9, 0x400 ;  /* 0x000004000009a882 */ /* 0x000fe20000000000 */
[----:B------:R-:W-:Y:S01]  /*0570*/  IMAD.IADD R8, R7, 0x1, -R8 ;  /* 0x0000000107087824 */ /* 0x000fe200078e0a08 */
[----:B------:R-:W-:Y:S01]  /*0580*/  LOP3.LUT R3, R3, 0xfffffffc, RZ, 0xc0, !PT ;  /* 0xfffffffc03037812 */ /* 0x000fe200078ec0ff */
[----:B------:R-:W4:Y:S01]  /*0590*/  @!UP2 S2UR UR10, SR_CgaCtaId ;  /* 0x00000000000aa9c3 */ /* 0x000f220000008800 */
[----:B--2---:R-:W-:Y:S01]  /*05a0*/  IMAD.MOV R9, RZ, RZ, -R9 ;  /* 0x000000ffff097224 */ /* 0x004fe200078e0a09 */
[----:B------:R-:W-:Y:S01]  /*05b0*/  VOTEU.ALL UP3, P1 ;  /* 0x00000000003f7886 */ /* 0x000fe20000860000 */
[----:B------:R-:W-:Y:S01]  /*05c0*/  IMAD R5, R8, 0x4, R5 ;  /* 0x0000000408057824 */ /* 0x000fe200078e0205 */
[----:B------:R-:W-:Y:S01]  /*05d0*/  VOTEU.ALL UP4, P1 ;  /* 0x00000000003f7886 */ /* 0x000fe20000880000 */
[----:B------:R-:W-:Y:S01]  /*05e0*/  IMAD.IADD R18, R2, 0x1, -R3 ;  /* 0x0000000102127824 */ /* 0x000fe200078e0a03 */
[----:B---3--:R-:W-:Y:S01]  /*05f0*/  I2FP.F32.U32 R2, R16 ;  /* 0x0000001000027245 */ /* 0x008fe20000201000 */
[----:B0-----:R-:W-:Y:S01]  /*0600*/  IMAD R25, R12, R9, UR12 ;  /* 0x0000000c0c197e24 */ /* 0x001fe2000f8e0209 */
[C---:B------:R-:W-:Y:S01]  /*0610*/  LEA.HI R0, R5.reuse, R5, RZ, 0x1 ;  /* 0x0000000505007211 */ /* 0x040fe200078f08ff */
[C---:B------:R-:W-:Y:S01]  /*0620*/  IMAD.SHL.U32 R12, R5.reuse, 0x4, RZ ;  /* 0x00000004050c7824 */ /* 0x040fe200078e00ff */
[----:B------:R-:W-:Y:S01]  /*0630*/  VOTEU.ALL UP5, P1 ;  /* 0x00000000003f7886 */ /* 0x000fe200008a0000 */
[----:B------:R-:W-:Y:S01]  /*0640*/  FMUL R2, R2, UR4 ;  /* 0x0000000402027c20 */ /* 0x000fe20008400000 */
[----:B------:R-:W-:Y:S01]  /*0650*/  LOP3.LUT R0, R0, 0xfffffffe, RZ, 0xc0, !PT ;  /* 0xfffffffe00007812 */ /* 0x000fe200078ec0ff */
[----:B------:R-:W-:Y:S01]  /*0660*/  UMOV UR4, 0x20 ;  /* 0x0000002000047882 */ /* 0x000fe20000000000 */
[----:B-----5:R-:W-:Y:S01]  /*0670*/  @!UP1 ULEA UR8, UR7, UR6, 0x18 ;  /* 0x0000000607089291 */ /* 0x020fe2000f8ec03f */
[----:B------:R-:W-:Y:S01]  /*0680*/  LOP3.LUT R12, R5, 0xc, R12, 0x78, !PT ;  /* 0x0000000c050c7812 */ /* 0x000fe200078e780c */
[----:B------:R-:W-:-:S04]  /*0690*/  @!UP1 UIADD3 UR4, -UR4, 0x100000, URZ ;  /* 0x0010000004049890 */ /* 0x000fc8000fffe13f */
[----:B------:R-:W-:Y:S02]  /*06a0*/  @!UP1 USHF.L.U32 UR5, UR4, 0xb, URZ ;  /* 0x0000000b04059899 */ /* 0x000fe4000800063f */
[----:B------:R-:W-:Y:S01]  /*06b0*/  @!UP1 USHF.L.U32 UR4, UR4, 0x1, URZ ;  /* 0x0000000104049899 */ /* 0x000fe2000800063f */
[----:B------:R-:W-:Y:S01]  /*06c0*/  IMAD.IADD R0, R5, 0x1, -R0 ;  /* 0x0000000105007824 */ /* 0x000fe200078e0a00 */
[----:B------:R-:W0:Y:S01]  /*06d0*/  F2I.U32.TRUNC.NTZ R2, R2 ;  /* 0x0000000200027305 */ /* 0x000e22000020f000 */
[----:B------:R-:W-:-:S04]  /*06e0*/  @!UP2 UIADD3 UR6, -UR11, 0x100000, URZ ;  /* 0x001000000b06a890 */ /* 0x000fc8000fffe13f */
[----:B------:R-:W-:Y:S02]  /*06f0*/  @!UP2 USHF.L.U32 UR7, UR6, 0xb, URZ ;  /* 0x0000000b0607a899 */ /* 0x000fe4000800063f */
[----:B------:R-:W-:Y:S01]  /*0700*/  @!UP2 USHF.L.U32 UR6, UR6, 0x1, URZ ;  /* 0x000000010606a899 */ /* 0x000fe2000800063f */
[----:B------:R-:W-:Y:S01]  /*0710*/  ISETP.EQ.U32.AND P3, PT, R13, 0x1, PT ;  /* 0x000000010d00780c */ /* 0x000fe20003f62070 */
[----:B------:R-:W-:Y:S01]  /*0720*/  VOTEU.ALL UP1, P0 ;  /* 0x00000000003f7886 */ /* 0x000fe20000020000 */
[----:B------:R-:W-:Y:S01]  /*0730*/  ISETP.NE.AND P2, PT, R0, R25, PT ;  /* 0x000000190000720c */ /* 0x000fe20003f45270 */
[----:B------:R-:W-:Y:S01]  /*0740*/  IMAD.MOV.U32 R13, RZ, RZ, 0x1 ;  /* 0x00000001ff0d7424 */ /* 0x000fe200078e00ff */
[----:B----4-:R-:W-:Y:S01]  /*0750*/  @!UP2 ULEA UR9, UR10, UR9, 0x18 ;  /* 0x000000090a09a291 */ /* 0x010fe2000f8ec03f */
[----:B------:R-:W-:Y:S01]  /*0760*/  LOP3.LUT P0, RZ, R10, 0x7, RZ, 0xc0, !PT ;  /* 0x000000070aff7812 */ /* 0x000fe2000780c0ff */
[----:B------:R-:W-:Y:S01]  /*0770*/  VOTEU.ALL UP2, P1 ;  /* 0x00000000003f7886 */ /* 0x000fe20000840000 */
[----:B------:R-:W-:Y:S01]  /*0780*/  ISETP.NE.AND P1, PT, R18, 0x3, PT ;  /* 0x000000031200780c */ /* 0x000fe20003f25270 */
[----:B------:R-:W2:Y:S02]  /*0790*/  FENCE.VIEW.ASYNC.S ;  /* 0x00000000000073c6 */ /* 0x000ea40000000000 */
[----:B--2---:R2:W3:Y:S01]  /*07a0*/  @!UP0 SYNCS.EXCH.64 URZ, [UR8+0x60], UR4 ;  /* 0x00006004083f85b2 */ /* 0x0044e20008000100 */
[----:B------:R-:W-:-:S02]  /*07b0*/  ISETP.LT.U32.AND P0, PT, R12, 0x4, !P0 ;  /* 0x000000040c00780c */ /* 0x000fc40004701070 */
[----:B------:R-:W-:Y:S01]  /*07c0*/  ISETP.EQ.OR P1, PT, R18, RZ, !P1 ;  /* 0x000000ff1200720c */ /* 0x000fe20004f22670 */
[----:B0-----:R-:W-:Y:S01]  /*07d0*/  IMAD.MOV R24, RZ, RZ, -R2 ;  /* 0x000000ffff187224 */ /* 0x001fe200078e0a02 */
[----:B------:R-:W-:Y:S02]  /*07e0*/  R2UR UR15, R14 ;  /* 0x000000000e0f72ca */ /* 0x000fe400000e0000 */
[----:B------:R-:W-:Y:S01]  /*07f0*/  @P2 LEA.HI R0, R12, R12, RZ, 0x1 ;  /* 0x0000000c0c002211 */ /* 0x000fe200078f08ff */
[----:B-1----:R-:W-:Y:S01]  /*0800*/  IMAD R3, R27, R24, R16 ;  /* 0x000000181b037224 */ /* 0x002fe200078e0210 */
[----:B------:R-:W-:Y:S02]  /*0810*/  ISETP.EQ.AND P1, PT, R6, RZ, P1 ;  /* 0x000000ff0600720c */ /* 0x000fe40000f22270 */
[----:B------:R-:W-:Y:S02]  /*0820*/  @P2 SHF.R.S32.HI R0, RZ, 0x1, R0 ;  /* 0x00000001ff002819 */ /* 0x000fe40000011400 */
[----:B------:R-:W-:Y:S01]  /*0830*/  SEL R7, RZ, 0x1, !P1 ;  /* 0x00000001ff077807 */ /* 0x000fe20004800000 */
[----:B------:R2:W0:Y:S01]  /*0840*/  @!UP1 SYNCS.EXCH.64 URZ, [UR8+0x68], UR4 ;  /* 0x00006804083f95b2 */ /* 0x0004220008000100 */
[----:B------:R-:W-:Y:S01]  /*0850*/  @P2 ISETP.NE.AND P5, PT, R0, R3, PT ;  /* 0x000000030000220c */ /* 0x000fe20003fa5270 */
[----:B------:R-:W-:Y:S01]  /*0860*/  NOP ;  /* 0x0000000000007918 */ /* 0x000fe20000000000 */
[----:B------:R-:W-:-:S02]  /*0870*/  SEL R0, RZ, 0x1, !P0 ;  /* 0x00000001ff007807 */ /* 0x000fc40004000000 */
[----:B------:R-:W-:Y:S02]  /*0880*/  @P2 SEL R13, RZ, 0x1, P5 ;  /* 0x00000001ff0d2807 */ /* 0x000fe40002800000 */
[----:B------:R-:W-:Y:S02]  /*0890*/  SEL R7, R7, 0x2, P6 ;  /* 0x0000000207077807 */ /* 0x000fe40003000000 */
[----:B------:R-:W-:Y:S01]  /*08a0*/  LOP3.LUT R13, R13, R0, RZ, 0xc0, !PT ;  /* 0x000000000d0d7212 */ /* 0x000fe200078ec0ff */
[----:B------:R2:W1:Y:S01]  /*08b0*/  @!UP2 SYNCS.EXCH.64 URZ, [UR9+0x40], UR6 ;  /* 0x00004006093fa5b2 */ /* 0x0004620008000100 */
[----:B------:R2:W4:Y:S01]  /*08c0*/  @!UP3 SYNCS.EXCH.64 URZ, [UR9+0x48], UR6 ;  /* 0x00004806093fb5b2 */ /* 0x0005220008000100 */
[----:B------:R2:W0:Y:S01]  /*08d0*/  @!UP4 SYNCS.EXCH.64 URZ, [UR9+0x50], UR6 ;  /* 0x00005006093fc5b2 */ /* 0x0004220008000100 */
[----:B------:R2:W0:Y:S01]  /*08e0*/  @!UP5 SYNCS.EXCH.64 URZ, [UR9+0x58], UR6 ;  /* 0x00005806093fd5b2 */ /* 0x0004220008000100 */
[----:B------:R-:W-:Y:S01]  /*08f0*/  NOP ;  /* 0x0000000000007918 */ /* 0x000fe20000000000 */
[----:B--23--:R-:W-:Y:S05]  /*0900*/  @!P3 BRA `(.L_x_3) ;  /* 0x000000000008b947 */ /* 0x00cfea0003800000 */
[----:B01--4-:R-:W-:Y:S01]  /*0910*/  UCGABAR_ARV ;  /* 0x00000000000079c7 */ /* 0x013fe20008000000 */
[----:B------:R-:W-:Y:S05]  /*0920*/  BRA `(.L_x_4) ;  /* 0x0000000000047947 */ /* 0x000fea0003800000 */
.L_x_3:
[----:B01--4-:R-:W-:Y:S01]  /*0930*/  NOP ;  /* 0x0000000000007918 */ /* 0x013fe20000000000 */
.L_x_4:
[----:B------:R-:W-:Y:S01]  /*0940*/  ULDC.64 UR4, c[0x0][0x598] ;  /* 0x0001660000047ab9 */ /* 0x000fe20000000a00 */
[----:B------:R-:W-:Y:S01]  /*0950*/  ULDC.64 UR18, c[0x0][0x208] ;  /* 0x0000820000127ab9 */ /* 0x000fe20000000a00 */
[----:B------:R-:W-:-:S04]  /*0960*/  ISETP.NE.U32.AND P0, PT, RZ, UR4, PT ;  /* 0x00000004ff007c0c */ /* 0x000fc8000bf05070 */
[----:B------:R-:W-:-:S13]  /*0970*/  ISETP.NE.AND.EX P0, PT, RZ, UR5, PT, P0 ;  /* 0x00000005ff007c0c */ /* 0x000fda000bf05300 */
[----:B------:R-:W-:Y:S05]  /*0980*/  @!P0 BRA `(.L_x_5) ;  /* 0x00000000001c8947 */ /* 0x000fea0003800000 */
[----:B------:R-:W0:Y:S02]  /*0990*/  LDC.64 R2, c[0x0][0x598] ;  /* 0x00016600ff027b82 */ /* 0x000e240000000a00 */
[----:B0-----:R-:W2:Y:S02]  /*09a0*/  LDG.E.64 R2, desc[UR18][R2.64] ;  /* 0x0000001202027981 */ /* 0x001ea4000c1e1b00 */
[----:B--2---:R-:W-:-:S04]  /*09b0*/  ISETP.NE.U32.AND P0, PT, R2, RZ, PT ;  /* 0x000000ff0200720c */ /* 0x004fc80003f05070 */
[----:B------:R-:W-:-:S13]  /*09c0*/  ISETP.NE.AND.EX P0, PT, R3, RZ, PT, P0 ;  /* 0x000000ff0300720c */ /* 0x000fda0003f05300 */
[----:B------:R-:W-:Y:S05]  /*09d0*/  @!P0 BRA `(.L_x_5) ;  /* 0x0000000000088947 */ /* 0x000fea0003800000 */
[----:B------:R0:W5:Y:S01]  /*09e0*/  LD.E R14, desc[UR18][R2.64] ;  /* 0x00000012020e7980 */ /* 0x000162000c101900 */
[----:B------:R-:W-:Y:S05]  /*09f0*/  BRA `(.L_x_6) ;  /* 0x0000000000207947 */ /* 0x000fea0003800000 */
.L_x_5:
[----:B------:R-:W-:Y:S02]  /*0a00*/  ULDC.64 UR4, c[0x0][0x588] ;  /* 0x0001620000047ab9 */ /* 0x000fe40000000a00 */
[----:B------:R-:W-:-:S04]  /*0a10*/  ISETP.NE.U32.AND P0, PT, RZ, UR4, PT ;  /* 0x00000004ff007c0c */ /* 0x000fc8000bf05070 */
[----:B------:R-:W-:-:S13]  /*0a20*/  ISETP.NE.AND.EX P0, PT, RZ, UR5, PT, P0 ;  /* 0x00000005ff007c0c */ /* 0x000fda000bf05300 */
[----:B------:R-:W-:Y:S05]  /*0a30*/  @!P0 BRA `(.L_x_7) ;  /* 0x00000000000c8947 */ /* 0x000fea0003800000 */
[----:B------:R-:W0:Y:S02]  /*0a40*/  LDC.64 R14, c[0x0][0x588] ;  /* 0x00016200ff0e7b82 */ /* 0x000e240000000a00 */
[----:B0-----:R1:W5:Y:S01]  /*0a50*/  LDG.E R14, desc[UR18][R14.64] ;  /* 0x000000120e0e7981 */ /* 0x001362000c1e1900 */
[----:B------:R-:W-:Y:S05]  /*0a60*/  BRA `(.L_x_6) ;  /* 0x0000000000047947 */ /* 0x000fea0003800000 */
.L_x_7:
[----:B------:R-:W2:Y:S02]  /*0a70*/  LDC R14, c[0x0][0x580] ;  /* 0x00016000ff0e7b82 */ /* 0x000ea40000000800 */
.L_x_6:
[----:B------:R-:W-:Y:S02]  /*0a80*/  ULDC.64 UR4, c[0x0][0x5a0] ;  /* 0x0001680000047ab9 */ /* 0x000fe40000000a00 */
[----:B------:R-:W-:-:S04]  /*0a90*/  ISETP.NE.U32.AND P0, PT, RZ, UR4, PT ;  /* 0x00000004ff007c0c */ /* 0x000fc8000bf05070 */
[----:B------:R-:W-:-:S13]  /*0aa0*/  ISETP.NE.AND.EX P0, PT, RZ, UR5, PT, P0 ;  /* 0x00000005ff007c0c */ /* 0x000fda000bf05300 */
[----:B------:R-:W-:Y:S05]  /*0ab0*/  @!P0 BRA `(.L_x_8) ;  /* 0x00000000001c8947 */ /* 0x000fea0003800000 */
[----:B0-----:R-:W0:Y:S02]  /*0ac0*/  LDC.64 R2, c[0x0][0x5a0] ;  /* 0x00016800ff027b82 */ /* 0x001e240000000a00 */
[----:B0-----:R-:W3:Y:S02]  /*0ad0*/  LDG.E.64 R2, desc[UR18][R2.64] ;  /* 0x0000001202027981 */ /* 0x001ee4000c1e1b00 */
[----:B---3--:R-:W-:-:S04]  /*0ae0*/  ISETP.NE.U32.AND P0, PT, R2, RZ, PT ;  /* 0x000000ff0200720c */ /* 0x008fc80003f05070 */
[----:B------:R-:W-:-:S13]  /*0af0*/  ISETP.NE.AND.EX P0, PT, R3, RZ, PT, P0 ;  /* 0x000000ff0300720c */ /* 0x000fda0003f05300 */
[----:B------:R-:W-:Y:S05]  /*0b00*/  @!P0 BRA `(.L_x_8) ;  /* 0x0000000000088947 */ /* 0x000fea0003800000 */
[----:B-1----:R0:W5:Y:S01]  /*0b10*/  LD.E R15, desc[UR18][R2.64] ;  /* 0x00000012020f7980 */ /* 0x002162000c101900 */
[----:B------:R-:W-:Y:S05]  /*0b20*/  BRA `(.L_x_9) ;  /* 0x0000000000207947 */ /* 0x000fea0003800000 */
.L_x_8:
[----:B------:R-:W-:Y:S02]  /*0b30*/  ULDC.64 UR4, c[0x0][0x590] ;  /* 0x0001640000047ab9 */ /* 0x000fe40000000a00 */
[----:B------:R-:W-:-:S04]  /*0b40*/  ISETP.NE.U32.AND P0, PT, RZ, UR4, PT ;  /* 0x00000004ff007c0c */ /* 0x000fc8000bf05070 */
[----:B------:R-:W-:-:S13]  /*0b50*/  ISETP.NE.AND.EX P0, PT, RZ, UR5, PT, P0 ;  /* 0x00000005ff007c0c */ /* 0x000fda000bf05300 */
[----:B------:R-:W-:Y:S05]  /*0b60*/  @!P0 BRA `(.L_x_10) ;  /* 0x00000000000c8947 */ /* 0x000fea0003800000 */
[----:B0-----:R-:W1:Y:S02]  /*0b70*/  LDC.64 R2, c[0x0][0x590] ;  /* 0x00016400ff027b82 */ /* 0x001e640000000a00 */
[----:B-1----:R1:W5:Y:S01]  /*0b80*/  LDG.E R15, desc[UR18][R2.64] ;  /* 0x00000012020f7981 */ /* 0x002362000c1e1900 */
[----:B------:R-:W-:Y:S05]  /*0b90*/  BRA `(.L_x_9) ;  /* 0x0000000000047947 */ /* 0x000fea0003800000 */
.L_x_10:
[----:B-1----:R-:W3:Y:S02]  /*0ba0*/  LDC R15, c[0x0][0x584] ;  /* 0x00016100ff0f7b82 */ /* 0x002ee40000000800 */
.L_x_9:
[----:B------:R-:W4:Y:S01]  /*0bb0*/  LDC R0, c[0x0][0x65c] ;  /* 0x00019700ff007b82 */ /* 0x000f220000000800 */
[----:B------:R-:W-:Y:S01]  /*0bc0*/  ULDC UR8, c[0x0][0x28c] ;  /* 0x0000a30000087ab9 */ /* 0x000fe20000000800 */
[----:B------:R-:W-:Y:S01]  /*0bd0*/  ISETP.NE.AND P0, PT, R6, 0x2, PT ;  /* 0x000000020600780c */ /* 0x000fe20003f05270 */
[----:B------:R-:W-:Y:S01]  /*0be0*/  UIADD3 UR8, UR8, 0x3f, URZ ;  /* 0x0000003f08087890 */ /* 0x000fe2000fffe03f */
[----:B------:R-:W-:Y:S01]  /*0bf0*/  IMAD.U32 R4, RZ, RZ, UR12 ;  /* 0x0000000cff047e24 */ /* 0x000fe2000f8e00ff */
[----:B------:R-:W-:Y:S01]  /*0c00*/  UMOV UR4, URZ ;  /* 0x0000003f00047c82 */ /* 0x000fe20008000000 */
[----:B------:R-:W-:Y:S01]  /*0c10*/  UMOV UR5, URZ ;  /* 0x0000003f00057c82 */ /* 0x000fe20008000000 */
[----:B------:R-:W-:-:S04]  /*0c20*/  USHF.R.S32.HI UR9, URZ, 0x1f, UR8 ;  /* 0x0000001f3f097899 */ /* 0x000fc80008011408 */
[----:B------:R-:W-:-:S04]  /*0c30*/  ULEA.HI UR9, UR9, UR8, URZ, 0x6 ;  /* 0x0000000809097291 */ /* 0x000fc8000f8f303f */
[----:B------:R-:W-:Y:S01]  /*0c40*/  USHF.R.S32.HI UR13, URZ, 0x6, UR9 ;  /* 0x000000063f0d7899 */ /* 0x000fe20008011409 */
[----:B----4-:R-:W-:-:S13]  /*0c50*/  ISETP.NE.AND P2, PT, R0, 0x1, PT ;  /* 0x000000010000780c */ /* 0x010fda0003f45270 */
[----:B01----:R-:W0:Y:S01]  /*0c60*/  @P2 LDC R3, c[0x0][0x10] ;  /* 0x00000400ff032b82 */ /* 0x003e220000000800 */
[----:B------:R-:W-:Y:S02]  /*0c70*/  @P2 IMAD.MOV.U32 R17, RZ, RZ, RZ ;  /* 0x000000ffff112224 */ /* 0x000fe400078e00ff */
[----:B------:R-:W-:-:S05]  /*0c80*/  @P2 IMAD.MOV.U32 R5, RZ, RZ, RZ ;  /* 0x000000ffff052224 */ /* 0x000fca00078e00ff */
[----:B------:R-:W1:Y:S01]  /*0c90*/  @!P2 LDC R9, c[0x0][0xc] ;  /* 0x00000300ff09ab82 */ /* 0x000e620000000800 */
[----:B------:R-:W-:Y:S01]  /*0ca0*/  ULDC UR6, c[0x0][0xc] ;  /* 0x0000030000067ab9 */ /* 0x000fe20000000800 */
[----:B------:R-:W-:Y:S02]  /*0cb0*/  ULDC UR7, c[0x0][0x10] ;  /* 0x0000040000077ab9 */ /* 0x000fe40000000800 */
[----:B------:R-:W-:-:S04]  /*0cc0*/  UIMAD.WIDE.U32 UR6, UR6, UR7, URZ ;  /* 0x00000007060672a5 */ /* 0x000fc8000f8e003f */
[----:B------:R-:W4:Y:S01]  /*0cd0*/  LDC R8, c[0x0][0x14] ;  /* 0x00000500ff087b82 */ /* 0x000f220000000800 */
[----:B0-----:R-:W-:-:S04]  /*0ce0*/  @P2 IMAD.WIDE.U32 R2, R3, UR12, R16 ;  /* 0x0000000c03022c25 */ /* 0x001fc8000f8e0010 */
[----:B------:R-:W-:Y:S02]  /*0cf0*/  @P2 IMAD.IADD R3, R3, 0x1, R5 ;  /* 0x0000000103032824 */ /* 0x000fe400078e0205 */
[----:B------:R-:W-:Y:S02]  /*0d00*/  IMAD.MOV.U32 R5, RZ, RZ, RZ ;  /* 0x000000ffff057224 */ /* 0x000fe400078e00ff */
[----:B-1----:R-:W-:-:S04]  /*0d10*/  @!P2 IMAD.WIDE.U32 R4, R16, R9, R4 ;  /* 0x000000091004a225 */ /* 0x002fc800078e0004 */
[----:B------:R-:W-:Y:S02]  /*0d20*/  @!P2 IMAD.MOV.U32 R2, RZ, RZ, R4 ;  /* 0x000000ffff02a224 */ /* 0x000fe400078e0004 */
[C---:B----4-:R-:W-:Y:S02]  /*0d30*/  IMAD R21, R8.reuse, UR7, RZ ;  /* 0x0000000708157c24 */ /* 0x050fe4000f8e02ff */
[----:B------:R-:W-:Y:S01]  /*0d40*/  IMAD.WIDE.U32 R8, R8, UR6, RZ ;  /* 0x0000000608087c25 */ /* 0x000fe2000f8e00ff */
[----:B------:R-:W-:-:S03]  /*0d50*/  ULDC.64 UR6, c[0x0][0x650] ;  /* 0x0001940000067ab9 */ /* 0x000fc60000000a00 */
[----:B------:R-:W-:Y:S02]  /*0d60*/  @!P2 IMAD.MOV.U32 R3, RZ, RZ, R5 ;  /* 0x000000ffff03a224 */ /* 0x000fe400078e0005 */
[----:B------:R-:W-:Y:S01]  /*0d70*/  IMAD.IADD R0, R9, 0x1, R21 ;  /* 0x0000000109007824 */ /* 0x000fe200078e0215 */
[----:B------:R-:W-:Y:S06]  /*0d80*/  @P0 BRA `(.L_x_11) ;  /* 0x0000000000200947 */ /* 0x000fec0003800000 */
[----:B------:R-:W-:Y:S01]  /*0d90*/  UISETP.GE.U32.AND UP0, UPT, UR13, 0x3, UPT ;  /* 0x000000030d00788c */ /* 0x000fe2000bf06070 */
[----:B------:R-:W-:Y:S01]  /*0da0*/  IADD3 R2, P0, R2, R8, RZ ;  /* 0x0000000802027210 */ /* 0x000fe20007f1e0ff */
[----:B------:R-:W-:-:S04]  /*0db0*/  UIMAD.WIDE.U32 UR4, UR13, -0x55555555, URZ ;  /* 0xaaaaaaab0d0478a5 */ /* 0x000fc8000f8e003f */
[----:B------:R-:W-:Y:S01]  /*0dc0*/  USHF.R.U32.HI UR4, URZ, 0x1, UR5 ;  /* 0x000000013f047899 */ /* 0x000fe20008011605 */
[----:B------:R-:W-:Y:S02]  /*0dd0*/  IMAD.X R3, R0, 0x1, R3, P0 ;  /* 0x0000000100037824 */ /* 0x000fe400000e0603 */
[----:B------:R-:W-:Y:S02]  /*0de0*/  UMOV UR5, URZ ;  /* 0x0000003f00057c82 */ /* 0x000fe40008000000 */
[----:B------:R-:W-:Y:S02]  /*0df0*/  @UP0 ULOP3.LUT UR5, UR4, 0x1, URZ, 0xc0, !UPT ;  /* 0x0000000104050892 */ /* 0x000fe4000f8ec03f */
[----:B------:R-:W-:-:S12]  /*0e00*/  UIMAD UR4, UR4, -0x3, UR13 ;  /* 0xfffffffd040478a4 */ /* 0x000fd8000f8e020d */
.L_x_11:
[----:B------:R-:W-:Y:S01]  /*0e10*/  ISETP.GE.U32.AND P0, PT, R2, UR6, PT ;  /* 0x0000000602007c0c */ /* 0x000fe2000bf06070 */
[----:B------:R-:W-:Y:S01]  /*0e20*/  IMAD.MOV.U32 R6, RZ, RZ, -0x1 ;  /* 0xffffffffff067424 */ /* 0x000fe200078e00ff */
[----:B------:R-:W-:Y:S01]  /*0e30*/  PRMT R20, RZ, 0x7610, R20 ;  /* 0x00007610ff147816 */ /* 0x000fe20000000014 */
[----:B------:R-:W-:Y:S01]  /*0e40*/  IMAD.MOV.U32 R5, RZ, RZ, -0x1 ;  /* 0xffffffffff057424 */ /* 0x000fe200078e00ff */
[----:B------:R-:W-:Y:S01]  /*0e50*/  ISETP.GE.U32.AND.EX P0, PT, R3, UR7, PT, P0 ;  /* 0x0000000703007c0c */ /* 0x000fe2000bf06100 */
[----:B------:R-:W-:-:S12]  /*0e60*/  IMAD.MOV.U32 R4, RZ, RZ, -0x1 ;  /* 0xffffffffff047424 */ /* 0x000fd800078e00ff */
[----:B------:R-:W-:Y:S05]  /*0e70*/  @P0 BRA `(.L_x_12) ;  /* 0x0000000400240947 */ /* 0x000fea0003800000 */
[----:B------:R-:W0:Y:S01]  /*0e80*/  LDC.64 R30, c[0x0][0x628] ;  /* 0x00018a00ff1e7b82 */ /* 0x000e220000000a00 */
[----:B------:R-:W-:Y:S02]  /*0e90*/  IMAD.MOV.U32 R4, RZ, RZ, R2 ;  /* 0x000000ffff047224 */ /* 0x000fe400078e0002 */
[----:B------:R-:W-:-:S05]  /*0ea0*/  IMAD.MOV.U32 R5, RZ, RZ, R3 ;  /* 0x000000ffff057224 */ /* 0x000fca00078e0003 */
[----:B------:R-:W1:Y:S08]  /*0eb0*/  LDC R6, c[0x0][0x630] ;  /* 0x00018c00ff067b82 */ /* 0x000e700000000800 */
[----:B------:R-:W4:Y:S01]  /*0ec0*/  LDC.64 R32, c[0x0][0x620] ;  /* 0x00018800ff207b82 */ /* 0x000f220000000a00 */
[----:B0-----:R-:W-:-:S04]  /*0ed0*/  ISETP.NE.U32.AND P0, PT, R30, RZ, PT ;  /* 0x000000ff1e00720c */ /* 0x001fc80003f05070 */
[----:B------:R-:W-:-:S13]  /*0ee0*/  ISETP.NE.AND.EX P0, PT, R31, RZ, PT, P0 ;  /* 0x000000ff1f00720c */ /* 0x000fda0003f05300 */
[----:B-1--4-:R-:W-:Y:S05]  /*0ef0*/  @!P0 BRA `(.L_x_13) ;  /* 0x0000000000288947 */ /* 0x012fea0003800000 */
[----:B------:R-:W0:Y:S02]  /*0f00*/  LDC R23, c[0x0][0x634] ;  /* 0x00018d00ff177b82 */ /* 0x000e240000000800 */
[----:B0-----:R-:W-:-:S05]  /*0f10*/  IADD3 R23, P0, R2, R23, RZ ;  /* 0x0000001702177210 */ /* 0x001fca0007f1e0ff */
[----:B------:R-:W-:-:S04]  /*0f20*/  IMAD.X R29, RZ, RZ, R3, P0 ;  /* 0x000000ffff1d7224 */ /* 0x000fc800000e0603 */
[----:B------:R-:W-:-:S04]  /*0f30*/  IMAD.WIDE.U32 R4, R29, R30, RZ ;  /* 0x0000001e1d047225 */ /* 0x000fc800078e00ff */
[----:B------:R-:W-:-:S04]  /*0f40*/  IMAD.WIDE.U32 R20, P0, R23, R31, R4 ;  /* 0x0000001f17147225 */ /* 0x000fc80007800004 */
[----:B------:R-:W-:-:S04]  /*0f50*/  IMAD.WIDE.U32 R4, R23, R30, RZ ;  /* 0x0000001e17047225 */ /* 0x000fc800078e00ff */
[----:B------:R-:W-:Y:S01]  /*0f60*/  IMAD.X R23, RZ, RZ, RZ, P0 ;  /* 0x000000ffff177224 */ /* 0x000fe200000e06ff */
[----:B------:R-:W-:Y:S01]  /*0f70*/  IADD3 RZ, P0, R5, R20, RZ ;  /* 0x0000001405ff7210 */ /* 0x000fe20007f1e0ff */
[----:B------:R-:W-:-:S04]  /*0f80*/  IMAD.MOV.U32 R22, RZ, RZ, R21 ;  /* 0x000000ffff167224 */ /* 0x000fc800078e0015 */
[----:B------:R-:W-:-:S08]  /*0f90*/  IMAD.WIDE.U32.X R4, R29, R31, R22, P0 ;  /* 0x0000001f1d047225 */ /* 0x000fd000000e0416 */
.L_x_13:
[----:B------:R-:W0:Y:S01]  /*0fa0*/  LDC.64 R34, c[0x0][0x640] ;  /* 0x00019000ff227b82 */ /* 0x000e220000000a00 */
[-CC-:B------:R-:W-:Y:S01]  /*0fb0*/  SHF.R.U64 R36, R4, R6.reuse, R5.reuse ;  /* 0x0000000604247219 */ /* 0x180fe20000001205 */
[----:B------:R-:W-:Y:S01]  /*0fc0*/  IMAD.MOV.U32 R39, RZ, RZ, 0x1 ;  /* 0x00000001ff277424 */ /* 0x000fe200078e00ff */
[----:B------:R-:W-:Y:S02]  /*0fd0*/  SHF.R.U32.HI R4, RZ, R6, R5 ;  /* 0x00000006ff047219 */ /* 0x000fe40000011605 */
[----:B------:R-:W-:-:S03]  /*0fe0*/  IADD3 R21, P0, RZ, -R36, RZ ;  /* 0x80000024ff157210 */ /* 0x000fc60007f1e0ff */
[----:B------:R-:W1:Y:S02]  /*0ff0*/  LDC R20, c[0x0][0x618] ;  /* 0x00018600ff147b82 */ /* 0x000e640000000800 */
[----:B------:R-:W-:-:S04]  /*1000*/  IMAD.X R5, RZ, RZ, ~R4, P0 ;  /* 0x000000ffff057224 */ /* 0x000fc800000e0e04 */
[-C--:B------:R-:W-:Y:S02]  /*1010*/  IMAD R6, R5, R32.reuse, RZ ;  /* 0x0000002005067224 */ /* 0x080fe400078e02ff */
[----:B------:R-:W4:Y:S01]  /*1020*/  LDC R23, c[0x0][0x608] ;  /* 0x00018200ff177b82 */ /* 0x000f220000000800 */
[----:B------:R-:W-:-:S04]  /*1030*/  IMAD.WIDE.U32 R4, R21, R32, R2 ;  /* 0x0000002015047225 */ /* 0x000fc800078e0002 */
[----:B------:R-:W-:-:S03]  /*1040*/  IMAD R21, R21, R33, R6 ;  /* 0x0000002115157224 */ /* 0x000fc600078e0206 */
[----:B------:R-:W2:Y:S01]  /*1050*/  LDC R26, c[0x0][0x658] ;  /* 0x00019600ff1a7b82 */ /* 0x000ea20000000800 */
[----:B------:R-:W-:Y:S01]  /*1060*/  IMAD.IADD R5, R5, 0x1, R21 ;  /* 0x0000000105057824 */ /* 0x000fe200078e0215 */
[----:B0-----:R-:W-:Y:S01]  /*1070*/  ISETP.NE.U32.AND P0, PT, R34, RZ, PT ;  /* 0x000000ff2200720c */ /* 0x001fe20003f05070 */
[----:B------:R-:W-:-:S03]  /*1080*/  IMAD.MOV.U32 R21, RZ, RZ, -0x1 ;  /* 0xffffffffff157424 */ /* 0x000fc600078e00ff */
[----:B------:R-:W-:Y:S02]  /*1090*/  ISETP.NE.AND.EX P0, PT, R35, RZ, PT, P0 ;  /* 0x000000ff2300720c */ /* 0x000fe40003f05300 */
[----:B------:R-:W0:Y:S01]  /*10a0*/  LDC R33, c[0x0][0x600] ;  /* 0x00018000ff217b82 */ /* 0x000e220000000800 */
[-CC-:B-1----:R-:W-:Y:S02]  /*10b0*/  SHF.R.U64 R31, R4, R20.reuse, R5.reuse ;  /* 0x00000014041f7219 */ /* 0x182fe40000001205 */
[----:B------:R-:W-:-:S05]  /*10c0*/  SHF.R.U32.HI R4, RZ, R20, R5 ;  /* 0x00000014ff047219 */ /* 0x000fca0000011605 */
[----:B------:R-:W1:Y:S01]  /*10d0*/  LDC R28, c[0x0][0x648] ;  /* 0x00019200ff1c7b82 */ /* 0x000e620000000800 */
[-CC-:B----4-:R-:W-:Y:S02]  /*10e0*/  SHF.R.U64 R41, R31, R23.reuse, R4.reuse ;  /* 0x000000171f297219 */ /* 0x190fe40000001204 */
[----:B------:R-:W-:-:S05]  /*10f0*/  SHF.R.U32.HI R5, RZ, R23, R4 ;  /* 0x00000017ff057219 */ /* 0x000fca0000011604 */
[----:B------:R-:W4:Y:S01]  /*1100*/  LDC R37, c[0x0][0x638] ;  /* 0x00018e00ff257b82 */ /* 0x000f220000000800 */
[-C--:B--2---:R-:W-:Y:S02]  /*1110*/  SHF.L.U32 R4, R21, R26.reuse, RZ ;  /* 0x0000001a15047219 */ /* 0x084fe400000006ff */
[--C-:B------:R-:W-:Y:S02]  /*1120*/  SHF.R.U64 R32, R41, R26, R5.reuse ;  /* 0x0000001a29207219 */ /* 0x100fe40000001205 */
[----:B------:R-:W-:Y:S02]  /*1130*/  LOP3.LUT R6, RZ, R4, RZ, 0x33, !PT ;  /* 0x00000004ff067212 */ /* 0x000fe400078e33ff */
[----:B------:R-:W-:Y:S01]  /*1140*/  SHF.R.U32.HI R5, RZ, R26, R5 ;  /* 0x0000001aff057219 */ /* 0x000fe20000011605 */
[----:B------:R-:W2:Y:S01]  /*1150*/  LDC R30, c[0x0][0x610] ;  /* 0x00018400ff1e7b82 */ /* 0x000ea20000000800 */
[----:B------:R-:W-:Y:S01]  /*1160*/  IMAD.MOV.U32 R4, RZ, RZ, R32 ;  /* 0x000000ffff047224 */ /* 0x000fe200078e0020 */
[----:B------:R-:W-:Y:S06]  /*1170*/  @!P0 BRA `(.L_x_14) ;  /* 0x0000000000288947 */ /* 0x000fec0003800000 */
[----:B------:R-:W3:Y:S02]  /*1180*/  LDC R23, c[0x0][0x64c] ;  /* 0x00019300ff177b82 */ /* 0x000ee40000000800 */
[----:B---3--:R-:W-:-:S05]  /*1190*/  IADD3 R23, P0, R32, R23, RZ ;  /* 0x0000001720177210 */ /* 0x008fca0007f1e0ff */
        /* <DEDUP_REMOVED lines=8> */
.L_x_14:
[----:B-1----:R-:W-:Y:S01]  /*1220*/  SHF.R.U64 R17, R4, R28, R5 ;  /* 0x0000001c04117219 */ /* 0x002fe20000001205 */
[----:B------:R-:W-:Y:S01]  /*1230*/  @P2 IMAD R25, R27, R24, R16 ;  /* 0x000000181b192224 */ /* 0x000fe200078e0210 */
[----:B------:R-:W-:Y:S02]  /*1240*/  SHF.L.U32 R4, R39, R26, RZ ;  /* 0x0000001a27047219 */ /* 0x000fe400000006ff */
[----:B------:R-:W-:Y:S01]  /*1250*/  LOP3.LUT R5, R41, R6, RZ, 0xc0, !PT ;  /* 0x0000000629057212 */ /* 0x000fe200078ec0ff */
[----:B0-----:R-:W-:Y:S02]  /*1260*/  VIADD R6, R33, 0xffffffff ;  /* 0xffffffff21067836 */ /* 0x001fe40000000000 */
[----:B------:R-:W-:Y:S02]  /*1270*/  IMAD.MOV R20, RZ, RZ, -R17 ;  /* 0x000000ffff147224 */ /* 0x000fe400078e0a11 */
[----:B------:R-:W-:Y:S01]  /*1280*/  IMAD R16, R4, R17, R5 ;  /* 0x0000001104107224 */ /* 0x000fe200078e0205 */
[----:B------:R-:W-:Y:S01]  /*1290*/  LOP3.LUT R17, R31, R6, RZ, 0xc0, !PT ;  /* 0x000000061f117212 */ /* 0x000fe200078ec0ff */
[----:B----4-:R-:W-:-:S02]  /*12a0*/  IMAD R4, R20, R37, R32 ;  /* 0x0000002514047224 */ /* 0x010fc400078e0220 */
[----:B--2---:R-:W-:Y:S02]  /*12b0*/  IMAD R6, R16, R30, R25 ;  /* 0x0000001e10067224 */ /* 0x004fe400078e0219 */
[----:B------:R-:W-:Y:S02]  /*12c0*/  IMAD R17, R4, R33, R17 ;  /* 0x0000002104117224 */ /* 0x000fe400078e0211 */
[----:B------:R-:W-:Y:S02]  /*12d0*/  IMAD.MOV.U32 R20, RZ, RZ, 0x1 ;  /* 0x00000001ff147424 */ /* 0x000fe400078e00ff */
[----:B------:R-:W-:Y:S01]  /*12e0*/  IMAD.MOV.U32 R4, RZ, RZ, R36 ;  /* 0x000000ffff047224 */ /* 0x000fe200078e0024 */
[----:B------:R-:W-:Y:S02]  /*12f0*/  SEL R5, R17, R6, !P2 ;  /* 0x0000000611057207 */ /* 0x000fe40005000000 */
[----:B------:R-:W-:-:S07]  /*1300*/  SEL R6, R6, R17, !P2 ;  /* 0x0000001106067207 */ /* 0x000fce0005000000 */
.L_x_12:
[----:B------:R-:W-:Y:S05]  /*1310*/  @!P3 BRA `(.L_x_15) ;  /* 0x00000000000cb947 */ /* 0x000fea0003800000 */
[----:B------:R-:W-:Y:S01]  /*1320*/  UCGABAR_WAIT ;  /* 0x0000000000007dc7 */ /* 0x000fe20008000000 */
[----:B------:R-:W-:Y:S01]  /*1330*/  CCTL.IVALL ;  /* 0x00000000ff00798f */ /* 0x000fe20002000000 */
[----:B------:R-:W-:Y:S05]  /*1340*/  BRA `(.L_x_16) ;  /* 0x0000000000047947 */ /* 0x000fea0003800000 */
.L_x_15:
[----:B------:R-:W-:Y:S06]  /*1350*/  BAR.SYNC.DEFER_BLOCKING 0x0 ;  /* 0x0000000000007b1d */ /* 0x000fec0000010000 */
.L_x_16:
[----:B------:R-:W-:Y:S05]  /*1360*/  @!P4 BRA `(.L_x_17) ;  /* 0x0000006c0068c947 */ /* 0x000fea0003800000 */
[----:B------:R-:W-:-:S13]  /*1370*/  ISETP.GT.U32.AND P0, PT, R38, 0x1, PT ;  /* 0x000000012600780c */ /* 0x000fda0003f04070 */
[----:B------:R-:W-:Y:S05]  /*1380*/  @P0 EXIT ;  /* 0x000000000000094d */ /* 0x000fea0003800000 */
.L_x_18:
[----:B------:R-:W-:-:S08]  /*1390*/  NOP ;  /* 0x0000000000007918 */ /* 0x000fd00000000000 */
[----:B------:R-:W0:Y:S02]  /*13a0*/  USETMAXREG.TRY_ALLOC.CTAPOOL UP0, 0xe8 ;  /* 0x000000e8000079c8 */ /* 0x000e240008000600 */
[----:B0-----:R-:W-:-:S13]  /*13b0*/  PLOP3.LUT P0, PT, PT, PT, UP0, 0x80, 0x0 ;  /* 0x000000000000781c */ /* 0x001fda0003f0f008 */
[----:B------:R-:W-:Y:S05]  /*13c0*/  @!P0 BRA `(.L_x_18) ;  /* 0xfffffffc00f08947 */ /* 0x000fea000383ffff */
[----:B------:R-:W-:-:S13]  /*13d0*/  LOP3.LUT P0, RZ, R20, 0xff, RZ, 0xc0, !PT ;  /* 0x000000ff14ff7812 */ /* 0x000fda000780c0ff */
[----:B------:R-:W-:Y:S05]  /*13e0*/  @!P0 EXIT ;  /* 0x000000000000894d */ /* 0x000fea0003800000 */
[----:B------:R-:W0:Y:S01]  /*13f0*/  S2UR UR6, SR_CgaCtaId ;  /* 0x00000000000679c3 */ /* 0x000e220000008800 */
[CC--:B------:R-:W-:Y:S01]  /*1400*/  LEA.HI R11, R19.reuse, R10.reuse, RZ, 0x2 ;  /* 0x0000000a130b7211 */ /* 0x0c0fe200078f10ff */
[----:B------:R-:W-:Y:S01]  /*1410*/  UIADD3 UR7, UR15, -0x1, URZ ;  /* 0xffffffff0f077890 */ /* 0x000fe2000fffe03f */
[----:B------:R-:W-:Y:S01]  /*1420*/  LEA.HI R19, R19, R10, RZ, 0x5 ;  /* 0x0000000a13137211 */ /* 0x000fe200078f28ff */
[----:B------:R-:W-:Y:S01]  /*1430*/  UMOV UR12, 0x400 ;  /* 0x00000400000c7882 */ /* 0x000fe20000000000 */
[--C-:B------:R-:W-:Y:S01]  /*1440*/  SHF.R.S32.HI R18, RZ, 0x2, R11.reuse ;  /* 0x00000002ff127819 */ /* 0x100fe2000001140b */
[----:B------:R-:W-:Y:S01]  /*1450*/  UISETP.LT.AND UP0, UPT, UR13, 0x1, UPT ;  /* 0x000000010d00788c */ /* 0x000fe2000bf01270 */
[----:B------:R-:W-:Y:S01]  /*1460*/  SHF.R.S32.HI R17, RZ, 0x1f, R11 ;  /* 0x0000001fff117819 */ /* 0x000fe2000001140b */
[----:B------:R-:W-:Y:S01]  /*1470*/  USHF.L.U32 UR20, UR13, 0x1, URZ ;  /* 0x000000010d147899 */ /* 0x000fe2000800063f */
[----:B------:R-:W-:Y:S01]  /*1480*/  LOP3.LUT R11, R11, 0xfffffffc, RZ, 0xc0, !PT ;  /* 0xfffffffc0b0b7812 */ /* 0x000fe200078ec0ff */
[----:B------:R-:W-:Y:S01]  /*1490*/  USEL UR14, UR13, 0x1, UP0 ;  /* 0x000000010d0e7887 */ /* 0x000fe20008000000 */
[----:B------:R-:W-:Y:S01]  /*14a0*/  LEA.HI R17, R17, R18, RZ, 0x3 ;  /* 0x0000001211117211 */ /* 0x000fe200078f18ff */
[----:B------:R-:W-:Y:S01]  /*14b0*/  UISETP.NE.AND UP0, UPT, UR7, URZ, UPT ;  /* 0x0000003f0700728c */ /* 0x000fe2000bf05270 */
[----:B------:R-:W-:Y:S01]  /*14c0*/  LOP3.LUT R148, R7, 0x1, RZ, 0xfc, !PT ;  /* 0x0000000107947812 */ /* 0x000fe200078efcff */
[----:B------:R-:W-:Y:S01]  /*14d0*/  IMAD.IADD R16, R10, 0x1, -R11 ;  /* 0x000000010a107824 */ /* 0x000fe200078e0a0b */
[----:B------:R-:W-:Y:S01]  /*14e0*/  LOP3.LUT R17, R17, 0xfffffff8, RZ, 0xc0, !PT ;  /* 0xfffffff811117812 */ /* 0x000fe200078ec0ff */
[----:B------:R-:W-:-:S04]  /*14f0*/  UIADD3 UR14, -UR14, UR13, URZ ;  /* 0x0000000d0e0e7290 */ /* 0x000fc8000fffe13f */
[----:B------:R-:W-:Y:S01]  /*1500*/  IMAD.IADD R18, R18, 0x1, -R17 ;  /* 0x0000000112127824 */ /* 0x000fe200078e0a11 */
[----:B------:R-:W-:Y:S01]  /*1510*/  SHF.R.S32.HI R17, RZ, 0x5, R19 ;  /* 0x00000005ff117819 */ /* 0x000fe20000011413 */
[----:B0-----:R-:W-:-:S03]  /*1520*/  ULEA UR12, UR6, UR12, 0x18 ;  /* 0x0000000c060c7291 */ /* 0x001fc6000f8ec03f */
[--C-:B------:R-:W-:Y:S01]  /*1530*/  SHF.R.S32.HI R19, RZ, 0x1f, R18.reuse ;  /* 0x0000001fff137819 */ /* 0x100fe20000011412 */
[----:B------:R-:W-:Y:S01]  /*1540*/  USHF.L.U32 UR6, UR7, 0x3, URZ ;  /* 0x0000000307067899 */ /* 0x000fe2000800063f */
[C-C-:B------:R-:W-:Y:S01]  /*1550*/  IMAD R20, R17.reuse, -0x10, -R18.reuse ;  /* 0xfffffff011147824 */ /* 0x140fe200078e0a12 */
[----:B------:R-:W-:Y:S02]  /*1560*/  USEL UR7, URZ, 0x1, UP0 ;  /* 0x000000013f077887 */ /* 0x000fe40008000000 */
[----:B------:R-:W-:Y:S01]  /*1570*/  ULOP3.LUT UR6, UR6, 0x8, URZ, 0xc0, !UPT ;  /* 0x0000000806067892 */ /* 0x000fe2000f8ec03f */
[----:B------:R-:W-:Y:S01]  /*1580*/  IMAD.WIDE R10, R17, 0x10, R18 ;  /* 0x00000010110a7825 */ /* 0x000fe200078e0212 */
[----:B------:R-:W-:Y:S02]  /*1590*/  UIADD3 UR21, UR12, 0x40, URZ ;  /* 0x000000400c157890 */ /* 0x000fe4000fffe03f */
[----:B------:R-:W-:Y:S01]  /*15a0*/  ULOP3.LUT UR22, UR6, 0x8, URZ, 0x3c, !UPT ;  /* 0x0000000806167892 */ /* 0x000fe2000f8e3c3f */
[----:B------:R-:W-:Y:S01]  /*15b0*/  IMAD.U32 R150, RZ, RZ, UR7 ;  /* 0x00000007ff967e24 */ /* 0x000fe2000f8e00ff */
[----:B------:R-:W-:-:S02]  /*15c0*/  ULOP3.LUT UR16, UR6, 0x18, URZ, 0x3c, !UPT ;  /* 0x0000001806107892 */ /* 0x000fc4000f8e3c3f */
[----:B------:R-:W-:Y:S01]  /*15d0*/  ULEA UR15, UR15, UR21, 0x3 ;  /* 0x000000150f0f7291 */ /* 0x000fe2000f8e183f */
[----:B------:R-:W-:Y:S02]  /*15e0*/  ULDC UR6, c[0x0][0x284] ;  /* 0x0000a10000067ab9 */ /* 0x000fe40000000800 */
[----:B------:R-:W-:-:S09]  /*15f0*/  VIADD R17, R20, UR6 ;  /* 0x0000000614117c36 */ /* 0x000fd20008000000 */
.L_x_173:
[----:B------:R-:W-:Y:S01]  /*1600*/  SHF.L.U32 R18, R150, 0x1f, RZ ;  /* 0x0000001f96127819 */ /* 0x000fe200000006ff */
[----:B------:R-:W0:Y:S01]  /*1610*/  LDC R19, c[0x0][0x28c] ;  /* 0x0000a300ff137b82 */ /* 0x000e220000000800 */
[----:B------:R-:W-:Y:S01]  /*1620*/  UMOV UR6, URZ ;  /* 0x0000003f00067c82 */ /* 0x000fe20008000000 */
[----:B------:R-:W-:Y:S01]  /*1630*/  UMOV UR17, UR4 ;  /* 0x0000000400117c82 */ /* 0x000fe20008000000 */
[----:B-1----:R-:W1:Y:S01]  /*1640*/  SYNCS.PHASECHK.TRANS64.TRYWAIT P0, [UR15+-0x8], R18 ;  /* 0xfffff812ff0075a7 */ /* 0x002e62000800014f */
[----:B0-----:R-:W-:Y:S01]  /*1650*/  ISETP.GE.AND P1, PT, R19, 0x1, PT ;  /* 0x000000011300780c */ /* 0x001fe20003f26270 */
[----:B-1-34-:R-:W-:-:S12]  /*1660*/  @!P0 BRA `(.L_x_19) ;  /* 0x0000007800c08947 */ /* 0x01afd80003800000 */
.L_x_194:
[----:B------:R-:W-:Y:S01]  /*1670*/  UMOV UR7, URZ ;  /* 0x0000003f00077c82 */ /* 0x000fe20008000000 */
[----:B------:R-:W-:Y:S01]  /*1680*/  UMOV UR8, URZ ;  /* 0x0000003f00087c82 */ /* 0x000fe20008000000 */
[----:B------:R-:W-:Y:S02]  /*1690*/  CS2R R88, SRZ ;  /* 0x0000000000587805 */ /* 0x000fe4000001ff00 */
[----:B------:R-:W-:Y:S02]  /*16a0*/  CS2R R22, SRZ ;  /* 0x0000000000167805 */ /* 0x000fe4000001ff00 */
[----:B------:R-:W-:Y:S02]  /*16b0*/  CS2R R90, SRZ ;  /* 0x00000000005a7805 */ /* 0x000fe4000001ff00 */
[----:B------:R-:W-:Y:S02]  /*16c0*/  CS2R R92, SRZ ;  /* 0x00000000005c7805 */ /* 0x000fe4000001ff00 */
[----:B------:R-:W-:-:S02]  /*16d0*/  CS2R R94, SRZ ;  /* 0x00000000005e7805 */ /* 0x000fc4000001ff00 */
[----:B------:R-:W-:Y:S02]  /*16e0*/  CS2R R96, SRZ ;  /* 0x0000000000607805 */ /* 0x000fe4000001ff00 */
        /* <DEDUP_REMOVED lines=24> */
[----:B------:R-:W-:Y:S01]  /*1870*/  CS2R R146, SRZ ;  /* 0x0000000000927805 */ /* 0x000fe2000001ff00 */
[----:B------:R-:W-:Y:S01]  /*1880*/  IMAD.MOV.U32 R149, RZ, RZ, RZ ;  /* 0x000000ffff957224 */ /* 0x000fe200078e00ff */
[----:B------:R-:W-:Y:S01]  /*1890*/  CS2R R24, SRZ ;  /* 0x0000000000187805 */ /* 0x000fe2000001ff00 */
[----:B------:R-:W-:Y:S01]  /*18a0*/  IMAD.MOV.U32 R151, RZ, RZ, RZ ;  /* 0x000000ffff977224 */ /* 0x000fe200078e00ff */
[----:B------:R-:W-:Y:S01]  /*18b0*/  CS2R R26, SRZ ;  /* 0x00000000001a7805 */ /* 0x000fe2000001ff00 */
[----:B------:R-:W-:Y:S01]  /*18c0*/  IMAD.U32 R152, RZ, RZ, UR5 ;  /* 0x00000005ff987e24 */ /* 0x000fe2000f8e00ff */
        /* <DEDUP_REMOVED lines=29> */
[----:B------:R-:W-:Y:S01]  /*1aa0*/  CS2R R86, SRZ ;  /* 0x0000000000567805 */ /* 0x000fe2000001ff00 */
[----:B------:R-:W-:Y:S06]  /*1ab0*/  @!P1 BRA `(.L_x_20) ;  /* 0x00000008003c9947 */ /* 0x000fec0003800000 */
[----:B------:R-:W-:-:S13]  /*1ac0*/  ISETP.NE.AND P1, PT, R148, 0x3, PT ;  /* 0x000000039400780c */ /* 0x000fda0003f25270 */
[----:B------:R-:W-:Y:S05]  /*1ad0*/  @!P1 BRA `(.L_x_21) ;  /* 0x0000000000049947 */ /* 0x000fea0003800000 */
[----:B------:R-:W-:Y:S01]  /*1ae0*/  BPT.TRAP 0x1 ;  /* 0x000000040000795c */ /* 0x000fe20000300000 */
.L_x_21:
[----:B------:R-:W-:Y:S01]  /*1af0*/  ULEA UR6, UR4, UR12, 0x3 ;  /* 0x0000000c04067291 */ /* 0x000fe2000f8e183f */
[----:B0-----:R-:W-:-:S05]  /*1b00*/  IMAD.U32 R18, RZ, RZ, UR5 ;  /* 0x00000005ff127e24 */ /* 0x001fca000f8e00ff */
[----:B------:R-:W-:-:S04]  /*1b10*/  SHF.L.U32 R18, R18, 0x1f, RZ ;  /* 0x0000001f12127819 */ /* 0x000fc800000006ff */
[----:B------:R0:W1:Y:S01]  /*1b20*/  SYNCS.PHASECHK.TRANS64.TRYWAIT P0, [UR6], R18 ;  /* 0x00000012ff0075a7 */ /* 0x0000620008000146 */
[----:B------:R-:W-:Y:S05]  /*1b30*/  @!P1 BRA `(.L_x_22) ;  /* 0x0000000000049947 */ /* 0x000fea0003800000 */
[----:B------:R-:W-:Y:S01]  /*1b40*/  BPT.TRAP 0x1 ;  /* 0x000000040000795c */ /* 0x000fe20000300000 */
.L_x_22:
[----:B-1----:R-:W-:Y:S05]  /*1b50*/  @P0 BRA `(.L_x_23) ;  /* 0x0000000000080947 */ /* 0x002fea0003800000 */
[----:B------:R-:W1:Y:S02]  /*1b60*/  SYNCS.PHASECHK.TRANS64.TRYWAIT P0, [UR6], R18 ;  /* 0x00000012ff0075a7 */ /* 0x000e640008000146 */
[----:B-1----:R-:W-:Y:S05]  /*1b70*/  @!P0 BRA `(.L_x_24) ;  /* 0x0000007400948947 */ /* 0x002fea0003800000 */
.L_x_23:
[----:B------:R-:W-:Y:S01]  /*1b80*/  UIADD3 UR6, UR12, 0x100, URZ ;  /* 0x000001000c067890 */ /* 0x000fe2000fffe03f */
[----:B------:R-:W-:Y:S01]  /*1b90*/  WARPGROUP.ARRIVE ;  /* 0x00000000000079c5 */ /* 0x000fe20000000000 */
[----:B------:R-:W-:Y:S01]  /*1ba0*/  UIADD3 UR7, UR12, 0x3100, URZ ;  /* 0x000031000c077890 */ /* 0x000fe2000fffe03f */
[----:B------:R-:W-:Y:S01]  /*1bb0*/  CS2R R88, SRZ ;  /* 0x0000000000587805 */ /* 0x000fe2000001ff00 */
[----:B------:R-:W-:Y:S01]  /*1bc0*/  USHF.R.U32.HI UR6, URZ, 0x4, UR6 ;  /* 0x000000043f067899 */ /* 0x000fe20008011606 */
[----:B------:R-:W-:Y:S01]  /*1bd0*/  CS2R R22, SRZ ;  /* 0x0000000000167805 */ /* 0x000fe2000001ff00 */
[----:B------:R-:W-:Y:S01]  /*1be0*/  USHF.R.U32.HI UR7, URZ, 0x4, UR7 ;  /* 0x000000043f077899 */ /* 0x000fe20008011607 */
[----:B------:R-:W-:Y:S01]  /*1bf0*/  CS2R R90, SRZ ;  /* 0x00000000005a7805 */ /* 0x000fe2000001ff00 */
[----:B------:R-:W-:Y:S01]  /*1c00*/  ULOP3.LUT UR6, UR6, 0x3fff, URZ, 0xc0, !UPT ;  /* 0x00003fff06067892 */ /* 0x000fe2000f8ec03f */
[----:B------:R-:W-:Y:S01]  /*1c10*/  CS2R R92, SRZ ;  /* 0x00000000005c7805 */ /* 0x000fe2000001ff00 */
[----:B------:R-:W-:Y:S01]  /*1c20*/  ULOP3.LUT UR7, UR7, 0x3fff, URZ, 0xc0, !UPT ;  /* 0x00003fff07077892 */ /* 0x000fe2000f8ec03f */
[----:B------:R-:W-:Y:S01]  /*1c30*/  CS2R R94, SRZ ;  /* 0x00000000005e7805 */ /* 0x000fe2000001ff00 */
[----:B------:R-:W-:Y:S01]  /*1c40*/  ULOP3.LUT UR6, UR6, 0x10000, URZ, 0xfc, !UPT ;  /* 0x0001000006067892 */ /* 0x000fe2000f8efc3f */
[----:B------:R-:W-:Y:S01]  /*1c50*/  CS2R R96, SRZ ;  /* 0x0000000000607805 */ /* 0x000fe2000001ff00 */
[----:B------:R-:W-:Y:S01]  /*1c60*/  ULOP3.LUT UR7, UR7, 0x10000, URZ, 0xfc, !UPT ;  /* 0x0001000007077892 */ /* 0x000fe2000f8efc3f */
[----:B------:R-:W-:Y:S01]  /*1c70*/  CS2R R98, SRZ ;  /* 0x0000000000627805 */ /* 0x000fe2000001ff00 */
[----:B------:R-:W-:Y:S01]  /*1c80*/  ULEA UR8, UR4, UR6, 0x8 ;  /* 0x0000000604087291 */ /* 0x000fe2000f8e403f */
[----:B------:R-:W-:Y:S01]  /*1c90*/  CS2R R102, SRZ ;  /* 0x0000000000667805 */ /* 0x000fe2000001ff00 */
[----:B------:R-:W-:Y:S01]  /*1ca0*/  ULEA UR10, UR4, UR7, 0x9 ;  /* 0x00000007040a7291 */ /* 0x000fe2000f8e483f */
[----:B------:R-:W-:Y:S01]  /*1cb0*/  CS2R R100, SRZ ;  /* 0x0000000000647805 */ /* 0x000fe2000001ff00 */
[----:B------:R-:W-:Y:S01]  /*1cc0*/  UMOV UR9, 0x80000020 ;  /* 0x8000002000097882 */ /* 0x000fe20000000000 */
[----:B------:R-:W-:Y:S01]  /*1cd0*/  UMOV UR11, 0x80000020 ;  /* 0x80000020000b7882 */ /* 0x000fe20000000000 */
[----:B------:R-:W-:Y:S01]  /*1ce0*/  ULDC UR7, c[0x0][0x50c] ;  /* 0x0001430000077ab9 */ /* 0x000fe20000000800 */
[----:B------:R-:W-:Y:S01]  /*1cf0*/  UMOV UR6, 0x2 ;  /* 0x0000000200067882 */ /* 0x000fe20000000000 */
[----:B------:R-:W-:Y:S01]  /*1d00*/  UISETP.NE.AND UP0, UPT, UR7, 0x2, UPT ;  /* 0x000000020700788c */ /* 0x000fe2000bf05270 */
[----:B------:R-:W-:-:S02]  /*1d10*/  CS2R R104, SRZ ;  /* 0x0000000000687805 */ /* 0x000fc4000001ff00 */
[----:B------:R-:W-:Y:S01]  /*1d20*/  CS2R R106, SRZ ;  /* 0x00000000006a7805 */ /* 0x000fe2000001ff00 */
[----:B------:R-:W-:Y:S01]  /*1d30*/  QGMMA.64x128x32.F32.E5M2.E5M2 R24, gdesc[UR8], RZ, !UPT ;  /* 0x01e00000081879f3 */ /* 0x000fe2000c7038ff */
[----:B------:R-:W-:Y:S01]  /*1d40*/  USEL UR7, URZ, 0x1, UP0 ;  /* 0x000000013f077887 */ /* 0x000fe20008000000 */
[----:B------:R-:W-:Y:S01]  /*1d50*/  CS2R R108, SRZ ;  /* 0x00000000006c7805 */ /* 0x000fe2000001ff00 */
[----:B------:R-:W-:Y:S01]  /*1d60*/  UIADD3 UR8, UR8, 0x2, URZ ;  /* 0x0000000208087890 */ /* 0x000fe2000fffe03f */
[----:B------:R-:W-:Y:S01]  /*1d70*/  CS2R R110, SRZ ;  /* 0x00000000006e7805 */ /* 0x000fe2000001ff00 */
[----:B------:R-:W-:Y:S01]  /*1d80*/  UIADD3 UR10, UR10, 0x2, URZ ;  /* 0x000000020a0a7890 */ /* 0x000fe2000fffe03f */
[----:B------:R-:W-:Y:S02]  /*1d90*/  CS2R R112, SRZ ;  /* 0x0000000000707805 */ /* 0x000fe4000001ff00 */
[----:B------:R-:W-:Y:S01]  /*1da0*/  ISETP.NE.AND P0, PT, RZ, UR7, PT ;  /* 0x00000007ff007c0c */ /* 0x000fe2000bf05270 */
[----:B------:R-:W-:Y:S01]  /*1db0*/  UMOV UR9, 0x80000020 ;  /* 0x8000002000097882 */ /* 0x000fe20000000000 */
[----:B------:R-:W-:Y:S01]  /*1dc0*/  UMOV UR11, 0x80000020 ;  /* 0x80000020000b7882 */ /* 0x000fe20000000000 */
        /* <DEDUP_REMOVED lines=17> */
[----:B------:R-:W-:Y:S02]  /*1ee0*/  IMAD.MOV.U32 R149, RZ, RZ, RZ ;  /* 0x000000ffff957224 */ /* 0x000fe400078e00ff */
[----:B------:R-:W-:Y:S01]  /*1ef0*/  IMAD.MOV.U32 R151, RZ, RZ, RZ ;  /* 0x000000ffff977224 */ /* 0x000fe200078e00ff */
[----:B------:R-:W-:Y:S01]  /*1f00*/  QGMMA.64x128x32.F32.E5M2.E5M2 R24, gdesc[UR8], R24, gsb0 ;  /* 0x01e00000081879f3 */ /* 0x000fe20008003818 */
[----:B------:R-:W-:Y:S05]  /*1f10*/  @!P0 BRA `(.L_x_25) ;  /* 0x0000000400088947 */ /* 0x000fea0003800000 */
[----:B------:R-:W-:Y:S02]  /*1f20*/  WARPGROUP.DEPBAR.LE gsb0, 0x0 ;  /* 0x00008000000079c5 */ /* 0x000fe40000010000 */
[----:B------:R-:W-:-:S01]  /*1f30*/  FADD R151, RZ, R24 ;  /* 0x00000018ff977221 */ /* 0x000fc20000000000 */
[----:B------:R-:W-:Y:S01]  /*1f40*/  FADD R146, RZ, R25 ;  /* 0x00000019ff927221 */ /* 0x000fe20000000000 */
        /* <DEDUP_REMOVED lines=62> */
[----:B------:R-:W-:-:S06]  /*2330*/  UMOV UR6, URZ ;  /* 0x0000003f00067c82 */ /* 0x000fcc0008000000 */
.L_x_25:
[----:B------:R-:W-:-:S04]  /*2340*/  UIADD3 UR17, UR4, 0x1, URZ ;  /* 0x0000000104117890 */ /* 0x000fc8000fffe03f */
[----:B------:R-:W-:-:S04]  /*2350*/  UISETP.NE.AND UP0, UPT, UR17, 0x3, UPT ;  /* 0x000000031100788c */ /* 0x000fc8000bf05270 */
[----:B------:R-:W-:Y:S02]  /*2360*/  USEL UR8, URZ, 0x1, UP0 ;  /* 0x000000013f087887 */ /* 0x000fe40008000000 */
[----:B------:R-:W-:Y:S02]  /*2370*/  USEL UR17, UR17, URZ, UP0 ;  /* 0x0000003f11117287 */ /* 0x000fe40008000000 */
[----:B------:R-:W-:-:S06]  /*2380*/  ULOP3.LUT UR8, UR5, UR8, URZ, 0x3c, !UPT ;  /* 0x0000000805087292 */ /* 0x000fcc000f8e3c3f */
[----:B------:R-:W-:Y:S01]  /*2390*/  IMAD.U32 R152, RZ, RZ, UR8 ;  /* 0x00000008ff987e24 */ /* 0x000fe2000f8e00ff */
[----:B------:R-:W-:-:S06]  /*23a0*/  UMOV UR8, 0x1 ;  /* 0x0000000100087882 */ /* 0x000fcc0000000000 */
.L_x_20:
[----:B------:R-:W-:-:S06]  /*23b0*/  UISETP.GE.AND UP0, UPT, UR14, 0x1, UPT ;  /* 0x000000010e00788c */ /* 0x000fcc000bf06270 */
[----:B------:R-:W-:-:S13]  /*23c0*/  PLOP3.LUT P0, PT, PT, PT, UP0, 0x80, 0x0 ;  /* 0x000000000000781c */ /* 0x000fda0003f0f008 */
[----:B------:R-:W-:Y:S05]  /*23d0*/  @!P0 BRA `(.L_x_26) ;  /* 0x0000000800088947 */ /* 0x000fea0003800000 */
[----:B01----:R-:W-:Y:S01]  /*23e0*/  IMAD.U32 R18, RZ, RZ, UR14 ;  /* 0x0000000eff127e24 */ /* 0x003fe2000f8e00ff */
[----:B------:R-:W-:Y:S01]  /*23f0*/  ULDC UR23, c[0x0][0x50c] ;  /* 0x0001430000177ab9 */ /* 0x000fe20000000800 */
[----:B------:R-:W-:-:S07]  /*2400*/  IMAD.U32 R19, RZ, RZ, UR4 ;  /* 0x00000004ff137e24 */ /* 0x000fce000f8e00ff */
.L_x_34:
[----:B------:R-:W-:-:S13]  /*2410*/  ISETP.NE.AND P1, PT, R148, 0x3, PT ;  /* 0x000000039400780c */ /* 0x000fda0003f25270 */
[----:B------:R-:W-:Y:S05]  /*2420*/  @!P1 BRA `(.L_x_27) ;  /* 0x0000000000049947 */ /* 0x000fea0003800000 */
[----:B------:R-:W-:Y:S01]  /*2430*/  BPT.TRAP 0x1 ;  /* 0x000000040000795c */ /* 0x000fe20000300000 */
.L_x_27:
[----:B------:R-:W-:Y:S01]  /*2440*/  ULEA UR9, UR17, UR12, 0x3 ;  /* 0x0000000c11097291 */ /* 0x000fe2000f8e183f */
[----:B------:R-:W-:-:S08]  /*2450*/  SHF.L.U32 R20, R152, 0x1f, RZ ;  /* 0x0000001f98147819 */ /* 0x000fd000000006ff */
[----:B------:R0:W1:Y:S01]  /*2460*/  SYNCS.PHASECHK.TRANS64.TRYWAIT P0, [UR9], R20 ;  /* 0x00000014ff0075a7 */ /* 0x0000620008000149 */
[----:B------:R-:W-:Y:S05]  /*2470*/  @!P1 BRA `(.L_x_28) ;  /* 0x0000000000049947 */ /* 0x000fea0003800000 */
[----:B------:R-:W-:Y:S01]  /*2480*/  BPT.TRAP 0x1 ;  /* 0x000000040000795c */ /* 0x000fe20000300000 */
.L_x_28:
[----:B-1----:R-:W-:Y:S05]  /*2490*/  @P0 BRA `(.L_x_29) ;  /* 0x0000000000080947 */ /* 0x002fea0003800000 */
[----:B------:R-:W1:Y:S02]  /*24a0*/  SYNCS.PHASECHK.TRANS64.TRYWAIT P0, [UR9], R20 ;  /* 0x00000014ff0075a7 */ /* 0x000e640008000149 */
[----:B-1----:R-:W-:Y:S05]  /*24b0*/  @!P0 BRA `(.L_x_30) ;  /* 0x0000006c005c8947 */ /* 0x002fea0003800000 */
.L_x_29:
[----:B------:R-:W-:Y:S01]  /*24c0*/  UIADD3 UR9, UR12, 0x100, URZ ;  /* 0x000001000c097890 */ /* 0x000fe2000fffe03f */
[----:B------:R-:W-:Y:S01]  /*24d0*/  WARPGROUP.ARRIVE ;  /* 0x00000000000079c5 */ /* 0x000fe20000000000 */
[----:B------:R-:W-:Y:S02]  /*24e0*/  UIADD3 UR10, UR12, 0x3100, URZ ;  /* 0x000031000c0a7890 */ /* 0x000fe4000fffe03f */
[----:B------:R-:W-:Y:S02]  /*24f0*/  UISETP.NE.AND UP0, UPT, UR7, URZ, UPT ;  /* 0x0000003f0700728c */ /* 0x000fe4000bf05270 */
[----:B------:R-:W-:Y:S02]  /*2500*/  USHF.R.U32.HI UR9, URZ, 0x4, UR9 ;  /* 0x000000043f097899 */ /* 0x000fe40008011609 */
[----:B------:R-:W-:Y:S02]  /*2510*/  USHF.R.U32.HI UR10, URZ, 0x4, UR10 ;  /* 0x000000043f0a7899 */ /* 0x000fe4000801160a */
[----:B------:R-:W-:-:S02]  /*2520*/  USEL UR8, UR8, URZ, !UP0 ;  /* 0x0000003f08087287 */ /* 0x000fc4000c000000 */
[----:B------:R-:W-:Y:S02]  /*2530*/  ULOP3.LUT UR9, UR9, 0x3fff, URZ, 0xc0, !UPT ;  /* 0x00003fff09097892 */ /* 0x000fe4000f8ec03f */
[----:B------:R-:W-:Y:S02]  /*2540*/  ULOP3.LUT UR10, UR10, 0x3fff, URZ, 0xc0, !UPT ;  /* 0x00003fff0a0a7892 */ /* 0x000fe4000f8ec03f */
[----:B------:R-:W-:Y:S02]  /*2550*/  UISETP.NE.U32.AND UP0, UPT, UR8, URZ, UPT ;  /* 0x0000003f0800728c */ /* 0x000fe4000bf05070 */
[----:B------:R-:W-:Y:S02]  /*2560*/  ULOP3.LUT UR8, UR9, 0x10000, URZ, 0xfc, !UPT ;  /* 0x0001000009087892 */ /* 0x000fe4000f8efc3f */
[----:B------:R-:W-:Y:S02]  /*2570*/  ULOP3.LUT UR10, UR10, 0x10000, URZ, 0xfc, !UPT ;  /* 0x000100000a0a7892 */ /* 0x000fe4000f8efc3f */
[----:B------:R-:W-:-:S02]  /*2580*/  ULEA UR8, UR17, UR8, 0x8 ;  /* 0x0000000811087291 */ /* 0x000fc4000f8e403f */
[----:B------:R-:W-:Y:S01]  /*2590*/  ULEA UR10, UR17, UR10, 0x9 ;  /* 0x0000000a110a7291 */ /* 0x000fe2000f8e483f */
[----:B------:R-:W-:Y:S01]  /*25a0*/  UMOV UR9, 0x80000020 ;  /* 0x8000002000097882 */ /* 0x000fe20000000000 */
[----:B------:R-:W-:Y:S01]  /*25b0*/  UMOV UR11, 0x80000020 ;  /* 0x80000020000b7882 */ /* 0x000fe20000000000 */
[----:B------:R-:W-:-:S06]  /*25c0*/  UIADD3 UR6, UR6, 0x2, URZ ;  /* 0x0000000206067890 */ /* 0x000fcc000fffe03f */
[----:B------:R-:W-:Y:S01]  /*25d0*/  QGMMA.64x128x32.F32.E5M2.E5M2 R24, gdesc[UR8], R24, UP0 ;  /* 0x01e00000081879f3 */ /* 0x000fe2000bf03818 */
[----:B------:R-:W-:Y:S02]  /*25e0*/  UIADD3 UR8, UR8, 0x2, URZ ;  /* 0x0000000208087890 */ /* 0x000fe4000fffe03f */
[----:B------:R-:W-:Y:S01]  /*25f0*/  UIADD3 UR10, UR10, 0x2, URZ ;  /* 0x000000020a0a7890 */ /* 0x000fe2000fffe03f */
[----:B------:R-:W-:Y:S01]  /*2600*/  UMOV UR9, 0x80000020 ;  /* 0x8000002000097882 */ /* 0x000fe20000000000 */
[----:B------:R-:W-:Y:S01]  /*2610*/  UMOV UR11, 0x80000020 ;  /* 0x80000020000b7882 */ /* 0x000fe20000000000 */
[----:B------:R-:W-:-:S04]  /*2620*/  UISETP.NE.AND UP0, UPT, UR6, UR23, UPT ;  /* 0x000000170600728c */ /* 0x000fc8000bf05270 */
[----:B------:R-:W-:-:S06]  /*2630*/  USEL UR7, URZ, 0x1, UP0 ;  /* 0x000000013f077887 */ /* 0x000fcc0008000000 */
[----:B------:R-:W-:Y:S01]  /*2640*/  ISETP.NE.AND P0, PT, RZ, UR7, PT ;  /* 0x00000007ff007c0c */ /* 0x000fe2000bf05270 */
[----:B------:R-:W-:Y:S03]  /*2650*/  QGMMA.64x128x32.F32.E5M2.E5M2 R24, gdesc[UR8], R24, gsb0 ;  /* 0x01e00000081879f3 */ /* 0x000fe60008003818 */
[----:B------:R-:W-:-:S09]  /*2660*/  WARPGROUP.DEPBAR.LE gsb0, 0x1 ;  /* 0x00008000000079c5 */ /* 0x000fd20000010100 */
[----:B------:R-:W-:Y:S05]  /*2670*/  @!P0 BRA `(.L_x_31) ;  /* 0x0000000400088947 */ /* 0x000fea0003800000 */
[----:B------:R-:W-:Y:S02]  /*2680*/  WARPGROUP.DEPBAR.LE gsb0, 0x0 ;  /* 0x00008000000079c5 */ /* 0x000fe40000010000 */
[----:B------:R-:W-:-:S01]  /*2690*/  FADD R151, R24, R151 ;  /* 0x0000009718977221 */ /* 0x000fc20000000000 */
[----:B------:R-:W-:Y:S01]  /*26a0*/  FADD R146, R25, R146 ;  /* 0x0000009219927221 */ /* 0x000fe20000000000 */
        /* <DEDUP_REMOVED lines=62> */
[----:B------:R-:W-:-:S06]  /*2a90*/  UMOV UR6, URZ ;  /* 0x0000003f00067c82 */ /* 0x000fcc0008000000 */
.L_x_31:
[----:B------:R-:W-:Y:S05]  /*2aa0*/  @!P1 BRA `(.L_x_32) ;  /* 0x0000000000049947 */ /* 0x000fea0003800000 */
[----:B------:R-:W-:Y:S01]  /*2ab0*/  BPT.TRAP 0x1 ;  /* 0x000000040000795c */ /* 0x000fe20000300000 */
.L_x_32:
[----:B------:R-:W-:-:S13]  /*2ac0*/  ISETP.NE.AND P0, PT, R13, RZ, PT ;  /* 0x000000ff0d00720c */ /* 0x000fda0003f05270 */
[----:B01----:R-:W-:-:S05]  /*2ad0*/  @P0 LEA R20, R19, UR12, 0x3 ;  /* 0x0000000c13140c11 */ /* 0x003fca000f8e18ff */
[----:B------:R-:W-:-:S05]  /*2ae0*/  @P0 VIADD R21, R20, 0x18 ;  /* 0x0000001814150836 */ /* 0x000fca0000000000 */
[----:B------:R-:W-:-:S04]  /*2af0*/  @P0 PRMT R21, R12, 0x654, R21 ;  /* 0x000006540c150816 */ /* 0x000fc80000000015 */
[----:B------:R0:W-:Y:S01]  /*2b00*/  @P0 SYNCS.ARRIVE.TRANS64.RED.A1T0 RZ, [R21+URZ], RZ ;  /* 0x000000ff15ff09a7 */ /* 0x0001e2000810043f */
[----:B------:R-:W-:-:S13]  /*2b10*/  ISETP.GT.U32.AND P0, PT, R7, 0x1, PT ;  /* 0x000000010700780c */ /* 0x000fda0003f04070 */
[----:B0-----:R-:W-:Y:S05]  /*2b20*/  @P0 BRA `(.L_x_33) ;  /* 0x0000000000040947 */ /* 0x001fea0003800000 */
[----:B------:R-:W-:Y:S01]  /*2b30*/  BPT.TRAP 0x1 ;  /* 0x000000040000795c */ /* 0x000fe20000300000 */
.L_x_33:
[----:B------:R-:W-:Y:S01]  /*2b40*/  UIADD3 UR17, UR17, 0x1, URZ ;  /* 0x0000000111117890 */ /* 0x000fe2000fffe03f */
[C---:B------:R-:W-:Y:S01]  /*2b50*/  ISETP.GT.AND P1, PT, R18.reuse, 0x1, PT ;  /* 0x000000011200780c */ /* 0x040fe20003f24270 */
[----:B------:R-:W-:Y:S02]  /*2b60*/  VIADD R19, R19, 0x1 ;  /* 0x0000000113137836 */ /* 0x000fe40000000000 */
[----:B------:R-:W-:Y:S01]  /*2b70*/  UISETP.NE.AND UP0, UPT, UR17, 0x3, UPT ;  /* 0x000000031100788c */ /* 0x000fe2000bf05270 */
[----:B------:R-:W-:Y:S02]  /*2b80*/  VIADD R18, R18, 0xffffffff ;  /* 0xffffffff12127836 */ /* 0x000fe40000000000 */
[C---:B------:R-:W-:Y:S01]  /*2b90*/  ISETP.NE.AND P0, PT, R19.reuse, 0x3, PT ;  /* 0x000000031300780c */ /* 0x040fe20003f05270 */
[----:B------:R-:W-:Y:S02]  /*2ba0*/  USEL UR8, URZ, 0x1, UP0 ;  /* 0x000000013f087887 */ /* 0x000fe40008000000 */
[----:B------:R-:W-:Y:S01]  /*2bb0*/  USEL UR17, UR17, URZ, UP0 ;  /* 0x0000003f11117287 */ /* 0x000fe20008000000 */
[----:B------:R-:W-:-:S03]  /*2bc0*/  SEL R19, R19, RZ, P0 ;  /* 0x000000ff13137207 */ /* 0x000fc60000000000 */
[----:B------:R-:W-:Y:S01]  /*2bd0*/  LOP3.LUT R152, R152, UR8, RZ, 0x3c, !PT ;  /* 0x0000000898987c12 */ /* 0x000fe2000f8e3cff */
[----:B------:R-:W-:Y:S01]  /*2be0*/  UMOV UR8, 0x1 ;  /* 0x0000000100087882 */ /* 0x000fe20000000000 */
[----:B------:R-:W-:Y:S06]  /*2bf0*/  @P1 BRA `(.L_x_34) ;  /* 0xfffffff800041947 */ /* 0x000fec000383ffff */
.L_x_26:
[----:B------:R-:W-:Y:S01]  /*2c00*/  UISETP.NE.AND UP0, UPT, UR6, URZ, UPT ;  /* 0x0000003f0600728c */ /* 0x000fe2000bf05270 */
[----:B01----:R-:W0:Y:S01]  /*2c10*/  LDC R18, c[0x0][0x28c] ;  /* 0x0000a300ff127b82 */ /* 0x003e220000000800 */
[----:B------:R-:W-:Y:S02]  /*2c20*/  IMAD.U32 R19, RZ, RZ, UR22 ;  /* 0x00000016ff137e24 */ /* 0x000fe4000f8e00ff */
[----:B------:R-:W-:-:S06]  /*2c30*/  USEL UR6, URZ, 0x1, !UP0 ;  /* 0x000000013f067887 */ /* 0x000fcc000c000000 */
[----:B------:R-:W-:-:S13]  /*2c40*/  ISETP.NE.AND P0, PT, RZ, UR6, PT ;  /* 0x00000006ff007c0c */ /* 0x000fda000bf05270 */
[----:B------:R-:W-:Y:S05]  /*2c50*/  @!P0 BRA `(.L_x_35) ;  /* 0x0000000400048947 */ /* 0x000fea0003800000 */
[----:B------:R-:W-:Y:S02]  /*2c60*/  WARPGROUP.DEPBAR.LE gsb0, 0x0 ;  /* 0x00008000000079c5 */ /* 0x000fe40000010000 */
[----:B------:R-:W-:Y:S01]  /*2c70*/  FADD R151, R24, R151 ;  /* 0x0000009718977221 */ /* 0x000fe20000000000 */
        /* <DEDUP_REMOVED lines=62> */
[----:B------:R-:W-:-:S07]  /*3060*/  FADD R88, R88, R87 ;  /* 0x0000005758587221 */ /* 0x000fce0000000000 */
.L_x_35:
[----:B0-----:R-:W-:Y:S01]  /*3070*/  ISETP.GE.AND P0, PT, R18, 0x1, PT ;  /* 0x000000011200780c */ /* 0x001fe20003f06270 */
[----:B------:R0:W-:Y:S01]  /*3080*/  SYNCS.ARRIVE.TRANS64.A1T0 RZ, [R19+UR21], RZ ;  /* 0x000000ff13ff79a7 */ /* 0x0001e20008100015 */
[----:B------:R-:W-:-:S11]  /*3090*/  WARPGROUP.DEPBAR.LE gsb0, 0x0 ;  /* 0x00008000000079c5 */ /* 0x000fd60000010000 */
[----:B------:R-:W-:Y:S05]  /*30a0*/  @!P0 BRA `(.L_x_36) ;  /* 0x0000000000488947 */ /* 0x000fea0003800000 */
[----:B------:R-:W-:-:S13]  /*30b0*/  ISETP.NE.AND P0, PT, R148, 0x3, PT ;  /* 0x000000039400780c */ /* 0x000fda0003f05270 */
[----:B------:R-:W-:Y:S05]  /*30c0*/  @!P0 BRA `(.L_x_37) ;  /* 0x0000000000048947 */ /* 0x000fea0003800000 */
[----:B------:R-:W-:Y:S01]  /*30d0*/  BPT.TRAP 0x1 ;  /* 0x000000040000795c */ /* 0x000fe20000300000 */
.L_x_37:
[----:B------:R-:W-:-:S13]  /*30e0*/  ISETP.NE.AND P0, PT, R13, RZ, PT ;  /* 0x000000ff0d00720c */ /* 0x000fda0003f05270 */
[----:B------:R-:W-:-:S05]  /*30f0*/  VOTEU.ANY UP0, P0 ;  /* 0x00000000003f7886 */ /* 0x000fca0000000100 */
[----:B------:R-:W-:-:S06]  /*3100*/  @UP0 UIADD3 UR6, UR14, UR4, URZ ;  /* 0x000000040e060290 */ /* 0x000fcc000fffe03f */
[----:B------:R-:W-:Y:S02]  /*3110*/  IMAD.U32 R18, RZ, RZ, UR6 ;  /* 0x00000006ff127e24 */ /* 0x000fe4000f8e00ff */
[----:B------:R-:W-:Y:S02]  /*3120*/  IMAD.U32 R21, RZ, RZ, UR6 ;  /* 0x00000006ff157e24 */ /* 0x000fe4000f8e00ff */
[----:B0-----:R-:W-:-:S05]  /*3130*/  @P0 IMAD.WIDE.U32 R18, R18, -0x55555555, RZ ;  /* 0xaaaaaaab12120825 */ /* 0x001fca00078e00ff */
[----:B------:R-:W-:-:S05]  /*3140*/  @P0 SHF.R.U32.HI R18, RZ, 0x1, R19 ;  /* 0x00000001ff120819 */ /* 0x000fca0000011613 */
[----:B------:R-:W-:-:S05]  /*3150*/  @P0 IMAD R18, R18, -0x3, R21 ;  /* 0xfffffffd12120824 */ /* 0x000fca00078e0215 */
[----:B------:R-:W-:-:S05]  /*3160*/  @P0 LEA R18, R18, UR12, 0x3 ;  /* 0x0000000c12120c11 */ /* 0x000fca000f8e18ff */
[----:B------:R-:W-:-:S05]  /*3170*/  @P0 VIADD R19, R18, 0x18 ;  /* 0x0000001812130836 */ /* 0x000fca0000000000 */
[----:B------:R-:W-:-:S04]  /*3180*/  @P0 PRMT R19, R12, 0x654, R19 ;  /* 0x000006540c130816 */ /* 0x000fc80000000013 */
[----:B------:R1:W-:Y:S01]  /*3190*/  @P0 SYNCS.ARRIVE.TRANS64.RED.A1T0 RZ, [R19+URZ], RZ ;  /* 0x000000ff13ff09a7 */ /* 0x0003e2000810043f */
[----:B------:R-:W-:-:S13]  /*31a0*/  ISETP.GT.U32.AND P0, PT, R7, 0x1, PT ;  /* 0x000000010700780c */ /* 0x000fda0003f04070 */
[----:B-1----:R-:W-:Y:S05]  /*31b0*/  @P0 BRA `(.L_x_36) ;  /* 0x0000000000040947 */ /* 0x002fea0003800000 */
[----:B------:R-:W-:Y:S01]  /*31c0*/  BPT.TRAP 0x1 ;  /* 0x000000040000795c */ /* 0x000fe20000300000 */
.L_x_36:
[----:B------:R-:W-:Y:S01]  /*31d0*/  SHF.L.U32 R18, R150, 0x1f, RZ ;  /* 0x0000001f96127819 */ /* 0x000fe200000006ff */
[----:B------:R-:W-:Y:S01]  /*31e0*/  UIADD3 UR4, UR20, UR4, URZ ;  /* 0x0000000414047290 */ /* 0x000fe2000fffe03f */
[----:B------:R-:W1:Y:S01]  /*31f0*/  LDC R29, c[0x0][0x288] ;  /* 0x0000a200ff1d7b82 */ /* 0x000e620000000800 */
[----:B------:R-:W-:Y:S01]  /*3200*/  UISETP.GE.U32.AND UP1, UPT, UR20, 0x3, UPT ;  /* 0x000000031400788c */ /* 0x000fe2000bf26070 */
[----:B------:R-:W-:Y:S01]  /*3210*/  IMAD.SHL.U32 R26, R16, 0x2, RZ ;  /* 0x00000002101a7824 */ /* 0x000fe200078e00ff */
[----:B------:R-:W-:Y:S02]  /*3220*/  UISETP.GT.U32.AND UP0, UPT, UR4, 0x2, UPT ;  /* 0x000000020400788c */ /* 0x000fe4000bf04070 */
[----:B------:R-:W-:Y:S02]  /*3230*/  UIMAD.WIDE.U32 UR6, UR4, -0x55555555, URZ ;  /* 0xaaaaaaab040678a5 */ /* 0x000fe4000f8e003f */
[----:B------:R-:W-:Y:S01]  /*3240*/  UISETP.LT.U32.AND UP0, UPT, UR20, 0x3, UP0 ;  /* 0x000000031400788c */ /* 0x000fe20008701070 */
[----:B------:R-:W4:Y:S01]  /*3250*/  SYNCS.PHASECHK.TRANS64.TRYWAIT P0, [UR15+0x8], R18 ;  /* 0x00000812ff0075a7 */ /* 0x000f22000800014f */
[----:B------:R-:W-:Y:S01]  /*3260*/  USHF.R.U32.HI UR6, URZ, 0x1, UR7 ;  /* 0x000000013f067899 */ /* 0x000fe20008011607 */
[----:B------:R-:W-:Y:S01]  /*3270*/  SHF.R.S32.HI R27, RZ, 0x1f, R26 ;  /* 0x0000001fff1b7819 */ /* 0x000fe2000001141a */
[----:B------:R-:W-:-:S02]  /*3280*/  USEL UR8, URZ, 0x1, !UP0 ;  /* 0x000000013f087887 */ /* 0x000fc4000c000000 */
[----:B------:R-:W-:Y:S02]  /*3290*/  UIMAD UR4, UR6, -0x3, UR4 ;  /* 0xfffffffd060478a4 */ /* 0x000fe4000f8e0204 */
[----:B------:R-:W-:-:S04]  /*32a0*/  ULOP3.LUT UR5, UR5, UR8, URZ, 0x3c, !UPT ;  /* 0x0000000805057292 */ /* 0x000fc8000f8e3c3f */
[----:B------:R-:W-:Y:S01]  /*32b0*/  @UP1 ULOP3.LUT UR5, UR5, 0x1, UR6, 0x78, !UPT ;  /* 0x0000000105051892 */ /* 0x000fe2000f8e7806 */
[----:B-1--4-:R-:W-:Y:S11]  /*32c0*/  @!P0 BRA `(.L_x_38) ;  /* 0x0000005c00f08947 */ /* 0x012ff60003800000 */
.L_x_195:
[----:B------:R-:W-:Y:S01]  /*32d0*/  IMAD.SHL.U32 R28, R6, 0x40, RZ ;  /* 0x00000040061c7824 */ /* 0x000fe200078e00ff */
[----:B------:R-:W-:Y:S01]  /*32e0*/  ULDC UR8, c[0x0][0x284] ;  /* 0x0000a10000087ab9 */ /* 0x000fe20000000800 */
[----:B------:R-:W-:Y:S01]  /*32f0*/  IMAD.SHL.U32 R33, R5, 0x80, RZ ;  /* 0x0000008005217824 */ /* 0x000fe200078e00ff */
[----:B------:R-:W-:Y:S01]  /*3300*/  SHF.R.S32.HI R34, RZ, 0x1f, R4 ;  /* 0x0000001fff227819 */ /* 0x000fe20000011404 */
[----:B------:R-:W-:Y:S01]  /*3310*/  ULDC.64 UR6, c[0x0][0x5d0] ;  /* 0x0001740000067ab9 */ /* 0x000fe20000000a00 */
[----:B------:R-:W-:Y:S01]  /*3320*/  ISETP.GE.AND P0, PT, R28, UR8, PT ;  /* 0x000000081c007c0c */ /* 0x000fe2000bf06270 */
[----:B0-----:R-:W-:Y:S01]  /*3330*/  IMAD.WIDE.U32 R18, R4, UR6, R26 ;  /* 0x0000000604127c25 */ /* 0x001fe2000f8e001a */
[----:B------:R-:W-:Y:S02]  /*3340*/  SHF.R.S32.HI R32, RZ, 0x1f, R33 ;  /* 0x0000001fff207819 */ /* 0x000fe40000011421 */
[C---:B------:R-:W-:Y:S01]  /*3350*/  ISETP.GE.OR P0, PT, R33.reuse, R29, P0 ;  /* 0x0000001d2100720c */ /* 0x040fe20000706670 */
[----:B------:R-:W-:Y:S01]  /*3360*/  IMAD R5, R34, UR6, RZ ;  /* 0x0000000622057c24 */ /* 0x000fe2000f8e02ff */
[----:B------:R-:W-:-:S03]  /*3370*/  IADD3 R18, P1, R33, R18, RZ ;  /* 0x0000001221127210 */ /* 0x000fc60007f3e0ff */
[----:B------:R-:W-:-:S05]  /*3380*/  IMAD R5, R4, UR7, R5 ;  /* 0x0000000704057c24 */ /* 0x000fca000f8e0205 */
[----:B------:R-:W-:-:S03]  /*3390*/  IADD3.X R19, R32, R19, R5, P1, !PT ;  /* 0x0000001320137210 */ /* 0x000fc60000ffe405 */
[----:B------:R-:W-:Y:S05]  /*33a0*/  @P0 BRA `(.L_x_39) ;  /* 0x0000004400b80947 */ /* 0x000fea0003800000 */
[----:B------:R-:W0:Y:S01]  /*33b0*/  LDC.64 R30, c[0x0][0x5c8] ;  /* 0x00017200ff1e7b82 */ /* 0x000e220000000a00 */
[----:B------:R-:W-:Y:S01]  /*33c0*/  IMAD.WIDE R24, R6, 0x40, R10 ;  /* 0x0000004006187825 */ /* 0x000fe200078e020a */
[----:B------:R-:W-:Y:S01]  /*33d0*/  ULDC.64 UR6, c[0x0][0x5c0] ;  /* 0x0001700000067ab9 */ /* 0x000fe20000000a00 */
[----:B------:R-:W-:Y:S02]  /*33e0*/  BSSY B0, `(.L_x_39) ;  /* 0x000046a000007945 */ /* 0x000fe40003800000 */
[----:B------:R-:W-:-:S04]  /*33f0*/  IMAD R6, R16, -0x2, R29 ;  /* 0xfffffffe10067824 */ /* 0x000fc800078e021d */
[----:B------:R-:W-:Y:S02]  /*3400*/  IMAD.IADD R6, R6, 0x1, -R33 ;  /* 0x0000000106067824 */ /* 0x000fe400078e0a21 */
[-C--:B0-----:R-:W-:Y:S02]  /*3410*/  IMAD R5, R25, R30.reuse, RZ ;  /* 0x0000001e19057224 */ /* 0x081fe400078e02ff */
[----:B------:R-:W-:-:S04]  /*3420*/  IMAD.WIDE.U32 R18, R24, R30, R18 ;  /* 0x0000001e18127225 */ /* 0x000fc800078e0012 */
[----:B------:R-:W-:Y:S01]  /*3430*/  IMAD R21, R24, R31, R5 ;  /* 0x0000001f18157224 */ /* 0x000fe200078e0205 */
[----:B------:R-:W-:Y:S02]  /*3440*/  LEA R5, P0, R30, R18, 0x3 ;  /* 0x000000121e057211 */ /* 0x000fe400078018ff */
[----:B------:R-:W-:Y:S01]  /*3450*/  IADD3 R20, P1, R18, UR6, RZ ;  /* 0x0000000612147c10 */ /* 0x000fe2000ff3e0ff */
[----:B------:R-:W-:Y:S01]  /*3460*/  IMAD.IADD R21, R19, 0x1, R21 ;  /* 0x0000000113157824 */ /* 0x000fe200078e0215 */
[----:B------:R-:W-:-:S04]  /*3470*/  IADD3 R18, P3, R5, UR6, RZ ;  /* 0x0000000605127c10 */ /* 0x000fc8000ff7e0ff */
[----:B------:R-:W-:Y:S01]  /*3480*/  LEA.HI.X R5, R30, R21, R31, 0x3, P0 ;  /* 0x000000151e057211 */ /* 0x000fe200000f1c1f */
[----:B------:R-:W-:Y:S01]  /*3490*/  IMAD.IADD R30, R17, 0x1, -R28 ;  /* 0x00000001111e7824 */ /* 0x000fe200078e0a1c */
[----:B---3-5:R-:W-:Y:S02]  /*34a0*/  FSETP.NEU.AND P0, PT, R15, RZ, PT ;  /* 0x000000ff0f00720b */ /* 0x028fe40003f0d000 */
[----:B------:R-:W-:Y:S02]  /*34b0*/  IADD3.X R21, R21, UR7, RZ, P1, !PT ;  /* 0x0000000715157c10 */ /* 0x000fe40008ffe4ff */
[----:B------:R-:W-:-:S09]  /*34c0*/  IADD3.X R19, R5, UR7, RZ, P3, !PT ;  /* 0x0000000705137c10 */ /* 0x000fd20009ffe4ff */
[----:B------:R-:W-:Y:S05]  /*34d0*/  @!P0 BRA `(.L_x_40) ;  /* 0x0000003400608947 */ /* 0x000fea0003800000 */
[----:B------:R-:W-:Y:S01]  /*34e0*/  ULDC.64 UR6, c[0x0][0x5b8] ;  /* 0x00016e0000067ab9 */ /* 0x000fe20000000a00 */
[----:B------:R-:W-:Y:S01]  /*34f0*/  ULDC.64 UR8, c[0x0][0x5a8] ;  /* 0x00016a0000087ab9 */ /* 0x000fe20000000a00 */
[----:B------:R-:W-:Y:S01]  /*3500*/  IMAD.WIDE.U32 R26, R4, UR6, R26 ;  /* 0x00000006041a7c25 */ /* 0x000fe2000f8e001a */
[----:B------:R-:W-:Y:S01]  /*3510*/  BSSY B1, `(.L_x_41) ;  /* 0x0000010000017945 */ /* 0x000fe20003800000 */
[----:B------:R-:W-:Y:S02]  /*3520*/  PRMT R28, RZ, 0x7610, R28 ;  /* 0x00007610ff1c7816 */ /* 0x000fe4000000001c */
[----:B------:R-:W-:Y:S01]  /*3530*/  IMAD R5, R34, UR6, RZ ;  /* 0x0000000622057c24 */ /* 0x000fe2000f8e02ff */
[----:B------:R-:W-:-:S03]  /*3540*/  IADD3 R26, P0, R33, R26, RZ ;  /* 0x0000001a211a7210 */ /* 0x000fc60007f1e0ff */
[----:B------:R-:W-:Y:S01]  /*3550*/  IMAD R5, R4, UR7, R5 ;  /* 0x0000000704057c24 */ /* 0x000fe2000f8e0205 */
[----:B------:R-:W-:Y:S02]  /*3560*/  ULDC.64 UR6, c[0x0][0x5b0] ;  /* 0x00016c0000067ab9 */ /* 0x000fe40000000a00 */
[----:B------:R-:W-:Y:S02]  /*3570*/  IMAD R29, R25, UR6, RZ ;  /* 0x00000006191d7c24 */ /* 0x000fe4000f8e02ff */
[----:B------:R-:W-:Y:S02]  /*3580*/  IADD3.X R27, R32, R27, R5, P0, !PT ;  /* 0x0000001b201b7210 */ /* 0x000fe400007fe405 */
[----:B------:R-:W-:Y:S01]  /*3590*/  ISETP.GE.AND P0, PT, R30, 0x1, PT ;  /* 0x000000011e00780c */ /* 0x000fe20003f06270 */
[C---:B------:R-:W-:Y:S02]  /*35a0*/  IMAD R29, R24.reuse, UR7, R29 ;  /* 0x00000007181d7c24 */ /* 0x040fe4000f8e021d */
[----:B------:R-:W-:Y:S01]  /*35b0*/  IMAD.WIDE.U32 R4, R24, UR6, R26 ;  /* 0x0000000618047c25 */ /* 0x000fe2000f8e001a */
[----:B------:R-:W-:-:S02]  /*35c0*/  ISETP.LT.OR P4, PT, R6, 0x1, !P0 ;  /* 0x000000010600780c */ /* 0x000fc40004781670 */
[----:B------:R-:W-:-:S04]  /*35d0*/  IADD3 R4, P1, R4, UR8, RZ ;  /* 0x0000000804047c10 */ /* 0x000fc8000ff3e0ff */
[----:B------:R-:W-:-:S07]  /*35e0*/  IADD3.X R5, R5, UR9, R29, P1, !PT ;  /* 0x0000000905057c10 */ /* 0x000fce0008ffe41d */
[----:B------:R-:W-:Y:S05]  /*35f0*/  @P4 BRA `(.L_x_42) ;  /* 0x0000000000044947 */ /* 0x000fea0003800000 */
[----:B------:R0:W5:Y:S02]  /*3600*/  LDG.E.U8 R28, desc[UR18][R4.64] ;  /* 0x00000012041c7981 */ /* 0x000164000c1e1100 */
.L_x_42:
[----:B------:R-:W-:Y:S05]  /*3610*/  BSYNC B1 ;  /* 0x0000000000017941 */ /* 0x000fea0003800000 */
.L_x_41:
[----:B-----5:R-:W-:Y:S01]  /*3620*/  LOP3.LUT R28, R28, 0xff, RZ, 0xc0, !PT ;  /* 0x000000ff1c1c7812 */ /* 0x020fe200078ec0ff */
[----:B------:R-:W-:Y:S01]  /*3630*/  BSSY B1, `(.L_x_43) ;  /* 0x000000b000017945 */ /* 0x000fe20003800000 */
[----:B------:R-:W-:Y:S02]  /*3640*/  ISETP.LT.OR P3, PT, R6, 0x2, !P0 ;  /* 0x000000020600780c */ /* 0x000fe40004761670 */
[----:B------:R-:W-:-:S05]  /*3650*/  F2FP.F16.E5M2.UNPACK_B R28, R28 ;  /* 0x0000001cff1c723e */ /* 0x000fca00020004ff */
[----:B------:R-:W-:-:S05]  /*3660*/  HADD2.F32 R28, -RZ, R28.H0_H0 ;  /* 0x2000001cff1c7230 */ /* 0x000fca0000004100 */
[----:B------:R-:W-:-:S04]  /*3670*/  FMUL R28, R28, R15 ;  /* 0x0000000f1c1c7220 */ /* 0x000fc80000400000 */
[----:B--2---:R-:W-:-:S05]  /*3680*/  FFMA R28, R151, R14, R28 ;  /* 0x0000000e971c7223 */ /* 0x004fca000000001c */
[----:B------:R-:W-:Y:S02]  /*3690*/  F2FP.SATFINITE.E5M2.F32.PACK_AB_MERGE_C R29, RZ, R28, RZ ;  /* 0x0000001cff1d723e */ /* 0x000fe400048060ff */
[----:B------:R-:W-:-:S03]  /*36a0*/  PRMT R28, RZ, 0x7610, R28 ;  /* 0x00007610ff1c7816 */ /* 0x000fc6000000001c */
[----:B------:R1:W-:Y:S01]  /*36b0*/  @!P4 STG.E.U8 desc[UR18][R20.64], R29 ;  /* 0x0000001d1400c986 */ /* 0x0003e2000c101112 */
[----:B------:R-:W-:Y:S05]  /*36c0*/  @P3 BRA `(.L_x_44) ;  /* 0x0000000000043947 */ /* 0x000fea0003800000 */
[----:B------:R2:W5:Y:S02]  /*36d0*/  LDG.E.U8 R28, desc[UR18][R4.64+0x1] ;  /* 0x00000112041c7981 */ /* 0x000564000c1e1100 */
.L_x_44:
[----:B------:R-:W-:Y:S05]  /*36e0*/  BSYNC B1 ;  /* 0x0000000000017941 */ /* 0x000fea0003800000 */
.L_x_43:
[----:B-----5:R-:W-:Y:S01]  /*36f0*/  LOP3.LUT R28, R28, 0xff, RZ, 0xc0, !PT ;  /* 0x000000ff1c1c7812 */ /* 0x020fe200078ec0ff */
[----:B------:R-:W-:Y:S01]  /*3700*/  BSSY B1, `(.L_x_45) ;  /* 0x0000013000017945 */ /* 0x000fe20003800000 */
[----:B-1----:R-:W-:Y:S02]  /*3710*/  IADD3 R29, P1, R24, 0x8, RZ ;  /* 0x00000008181d7810 */ /* 0x002fe40007f3e0ff */
[----:B------:R-:W-:-:S03]  /*3720*/  F2FP.F16.E5M2.UNPACK_B R28, R28 ;  /* 0x0000001cff1c723e */ /* 0x000fc600020004ff */
[----:B------:R-:W-:Y:S01]  /*3730*/  IMAD.X R24, RZ, RZ, R25, P1 ;  /* 0x000000ffff187224 */ /* 0x000fe200008e0619 */
[----:B------:R-:W-:Y:S01]  /*3740*/  ISETP.GE.AND P1, PT, R30, 0x9, PT ;  /* 0x000000091e00780c */ /* 0x000fe20003f26270 */
[----:B------:R-:W-:Y:S02]  /*3750*/  HADD2.F32 R28, -RZ, R28.H0_H0 ;  /* 0x2000001cff1c7230 */ /* 0x000fe40000004100 */
[----:B------:R-:W-:Y:S01]  /*3760*/  IMAD R24, R24, UR6, RZ ;  /* 0x0000000618187c24 */ /* 0x000fe2000f8e02ff */
[----:B------:R-:W-:Y:S01]  /*3770*/  ISETP.LT.OR P5, PT, R6, 0x1, !P1 ;  /* 0x000000010600780c */ /* 0x000fe20004fa1670 */
[----:B------:R-:W-:-:S04]  /*3780*/  IMAD.WIDE.U32 R26, R29, UR6, R26 ;  /* 0x000000061d1a7c25 */ /* 0x000fc8000f8e001a */
[----:B------:R-:W-:Y:S01]  /*3790*/  FMUL R25, R28, R15 ;  /* 0x0000000f1c197220 */ /* 0x000fe20000400000 */
[----:B------:R-:W-:-:S03]  /*37a0*/  IMAD R29, R29, UR7, R24 ;  /* 0x000000071d1d7c24 */ /* 0x000fc6000f8e0218 */
[----:B------:R-:W-:Y:S01]  /*37b0*/  FFMA R25, R146, R14, R25 ;  /* 0x0000000e92197223 */ /* 0x000fe20000000019 */
[----:B------:R-:W-:Y:S02]  /*37c0*/  IADD3 R24, P4, R26, UR8, RZ ;  /* 0x000000081a187c10 */ /* 0x000fe4000ff9e0ff */
[----:B------:R-:W-:Y:S02]  /*37d0*/  PRMT R26, RZ, 0x7610, R26 ;  /* 0x00007610ff1a7816 */ /* 0x000fe4000000001a */
[----:B------:R-:W-:Y:S02]  /*37e0*/  F2FP.SATFINITE.E5M2.F32.PACK_AB_MERGE_C R31, RZ, R25, RZ ;  /* 0x00000019ff1f723e */ /* 0x000fe400048060ff */
[----:B------:R-:W-:-:S03]  /*37f0*/  IADD3.X R25, R27, UR9, R29, P4, !PT ;  /* 0x000000091b197c10 */ /* 0x000fc6000a7fe41d */
[----:B------:R1:W-:Y:S01]  /*3800*/  @!P3 STG.E.U8 desc[UR18][R20.64+0x1], R31 ;  /* 0x0000011f1400b986 */ /* 0x0003e2000c101112 */
[----:B------:R-:W-:Y:S05]  /*3810*/  @P5 BRA `(.L_x_46) ;  /* 0x0000000000045947 */ /* 0x000fea0003800000 */
[----:B------:R3:W5:Y:S02]  /*3820*/  LDG.E.U8 R26, desc[UR18][R24.64] ;  /* 0x00000012181a7981 */ /* 0x000764000c1e1100 */
.L_x_46:
[----:B------:R-:W-:Y:S05]  /*3830*/  BSYNC B1 ;  /* 0x0000000000017941 */ /* 0x000fea0003800000 */
.L_x_45:
[----:B-----5:R-:W-:Y:S01]  /*3840*/  LOP3.LUT R26, R26, 0xff, RZ, 0xc0, !PT ;  /* 0x000000ff1a1a7812 */ /* 0x020fe200078ec0ff */
[----:B------:R-:W-:Y:S01]  /*3850*/  BSSY B1, `(.L_x_47) ;  /* 0x000000b000017945 */ /* 0x000fe20003800000 */
[----:B------:R-:W-:Y:S02]  /*3860*/  ISETP.LT.OR P3, PT, R6, 0x2, !P1 ;  /* 0x000000020600780c */ /* 0x000fe40004f61670 */
[----:B------:R-:W-:-:S05]  /*3870*/  F2FP.F16.E5M2.UNPACK_B R26, R26 ;  /* 0x0000001aff1a723e */ /* 0x000fca00020004ff */
[----:B------:R-:W-:-:S05]  /*3880*/  HADD2.F32 R26, -RZ, R26.H0_H0 ;  /* 0x2000001aff1a7230 */ /* 0x000fca0000004100 */
[----:B------:R-:W-:-:S04]  /*3890*/  FMUL R26, R26, R15 ;  /* 0x0000000f1a1a7220 */ /* 0x000fc80000400000 */
[----:B------:R-:W-:-:S05]  /*38a0*/  FFMA R26, R149, R14, R26 ;  /* 0x0000000e951a7223 */ /* 0x000fca000000001a */
[----:B------:R-:W-:Y:S02]  /*38b0*/  F2FP.SATFINITE.E5M2.F32.PACK_AB_MERGE_C R27, RZ, R26, RZ ;  /* 0x0000001aff1b723e */ /* 0x000fe400048060ff */
[----:B------:R-:W-:-:S03]  /*38c0*/  PRMT R26, RZ, 0x7610, R26 ;  /* 0x00007610ff1a7816 */ /* 0x000fc6000000001a */
[----:B------:R4:W-:Y:S01]  /*38d0*/  @!P5 STG.E.U8 desc[UR18][R18.64], R27 ;  /* 0x0000001b1200d986 */ /* 0x0009e2000c101112 */
[----:B------:R-:W-:Y:S05]  /*38e0*/  @P3 BRA `(.L_x_48) ;  /* 0x0000000000043947 */ /* 0x000fea0003800000 */
[----:B------:R0:W5:Y:S02]  /*38f0*/  LDG.E.U8 R26, desc[UR18][R24.64+0x1] ;  /* 0x00000112181a7981 */ /* 0x000164000c1e1100 */
.L_x_48:
[----:B------:R-:W-:Y:S05]  /*3900*/  BSYNC B1 ;  /* 0x0000000000017941 */ /* 0x000fea0003800000 */
.L_x_47:
[----:B-----5:R-:W-:Y:S01]  /*3910*/  LOP3.LUT R26, R26, 0xff, RZ, 0xc0, !PT ;  /* 0x000000ff1a1a7812 */ /* 0x020fe200078ec0ff */
[----:B------:R-:W-:Y:S01]  /*3920*/  BSSY B1, `(.L_x_49) ;  /* 0x000000b000017945 */ /* 0x000fe20003800000 */
[----:B------:R-:W-:Y:S02]  /*3930*/  ISETP.LT.OR P4, PT, R6, 0x9, !P0 ;  /* 0x000000090600780c */ /* 0x000fe40004781670 */
[----:B------:R-:W-:-:S05]  /*3940*/  F2FP.F16.E5M2.UNPACK_B R26, R26 ;  /* 0x0000001aff1a723e */ /* 0x000fca00020004ff */
[----:B------:R-:W-:-:S05]  /*3950*/  HADD2.F32 R26, -RZ, R26.H0_H0 ;  /* 0x2000001aff1a7230 */ /* 0x000fca0000004100 */
[----:B----4-:R-:W-:Y:S01]  /*3960*/  FMUL R27, R26, R15 ;  /* 0x0000000f1a1b7220 */ /* 0x010fe20000400000 */
[----:B------:R-:W-:-:S03]  /*3970*/  PRMT R26, RZ, 0x7610, R26 ;  /* 0x00007610ff1a7816 */ /* 0x000fc6000000001a */
[----:B------:R-:W-:-:S05]  /*3980*/  FFMA R27, R144, R14, R27 ;  /* 0x0000000e901b7223 */ /* 0x000fca000000001b */
[----:B------:R-:W-:-:S05]  /*3990*/  F2FP.SATFINITE.E5M2.F32.PACK_AB_MERGE_C R27, RZ, R27, RZ ;  /* 0x0000001bff1b723e */ /* 0x000fca00048060ff */
[----:B------:R4:W-:Y:S01]  /*39a0*/  @!P3 STG.E.U8 desc[UR18][R18.64+0x1], R27 ;  /* 0x0000011b1200b986 */ /* 0x0009e2000c101112 */
[----:B------:R-:W-:Y:S05]  /*39b0*/  @P4 BRA `(.L_x_50) ;  /* 0x0000000000044947 */ /* 0x000fea0003800000 */
[----:B------:R0:W5:Y:S02]  /*39c0*/  LDG.E.U8 R26, desc[UR18][R4.64+0x8] ;  /* 0x00000812041a7981 */ /* 0x000164000c1e1100 */
.L_x_50:
[----:B------:R-:W-:Y:S05]  /*39d0*/  BSYNC B1 ;  /* 0x0000000000017941 */ /* 0x000fea0003800000 */
.L_x_49:
[----:B-----5:R-:W-:Y:S01]  /*39e0*/  LOP3.LUT R26, R26, 0xff, RZ, 0xc0, !PT ;  /* 0x000000ff1a1a7812 */ /* 0x020fe200078ec0ff */
[----:B------:R-:W-:Y:S01]  /*39f0*/  BSSY B1, `(.L_x_51) ;  /* 0x000000b000017945 */ /* 0x000fe20003800000 */
[----:B------:R-:W-:Y:S02]  /*3a00*/  ISETP.LT.OR P3, PT, R6, 0xa, !P0 ;  /* 0x0000000a0600780c */ /* 0x000fe40004761670 */
[----:B------:R-:W-:-:S05]  /*3a10*/  F2FP.F16.E5M2.UNPACK_B R26, R26 ;  /* 0x0000001aff1a723e */ /* 0x000fca00020004ff */
[----:B------:R-:W-:-:S05]  /*3a20*/  HADD2.F32 R26, -RZ, R26.H0_H0 ;  /* 0x2000001aff1a7230 */ /* 0x000fca0000004100 */
[----:B------:R-:W-:-:S04]  /*3a30*/  FMUL R26, R26, R15 ;  /* 0x0000000f1a1a7220 */ /* 0x000fc80000400000 */
[----:B------:R-:W-:-:S05]  /*3a40*/  FFMA R26, R147, R14, R26 ;  /* 0x0000000e931a7223 */ /* 0x000fca000000001a */
[----:B----4-:R-:W-:Y:S02]  /*3a50*/  F2FP.SATFINITE.E5M2.F32.PACK_AB_MERGE_C R27, RZ, R26, RZ ;  /* 0x0000001aff1b723e */ /* 0x010fe400048060ff */
[----:B------:R-:W-:-:S03]  /*3a60*/  PRMT R26, RZ, 0x7610, R26 ;  /* 0x00007610ff1a7816 */ /* 0x000fc6000000001a */
[----:B------:R4:W-:Y:S01]  /*3a70*/  @!P4 STG.E.U8 desc[UR18][R20.64+0x8], R27 ;  /* 0x0000081b1400c986 */ /* 0x0009e2000c101112 */
[----:B------:R-:W-:Y:S05]  /*3a80*/  @P3 BRA `(.L_x_52) ;  /* 0x0000000000043947 */ /* 0x000fea0003800000 */
[----:B------:R0:W5:Y:S02]  /*3a90*/  LDG.E.U8 R26, desc[UR18][R4.64+0x9] ;  /* 0x00000912041a7981 */ /* 0x000164000c1e1100 */
.L_x_52:
[----:B------:R-:W-:Y:S05]  /*3aa0*/  BSYNC B1 ;  /* 0x0000000000017941 */ /* 0x000fea0003800000 */
.L_x_51:
        /* <DEDUP_REMOVED lines=12> */
.L_x_54:
[----:B------:R-:W-:Y:S05]  /*3b70*/  BSYNC B1 ;  /* 0x0000000000017941 */ /* 0x000fea0003800000 */
.L_x_53:
        /* <DEDUP_REMOVED lines=12> */
.L_x_56:
[----:B------:R-:W-:Y:S05]  /*3c40*/  BSYNC B1 ;  /* 0x0000000000017941 */ /* 0x000fea0003800000 */
.L_x_55:
        /* <DEDUP_REMOVED lines=12> */
.L_x_58:
[----:B------:R-:W-:Y:S05]  /*3d10*/  BSYNC B1 ;  /* 0x0000000000017941 */ /* 0x000fea0003800000 */
.L_x_57:
        /* <DEDUP_REMOVED lines=12> */
.L_x_60:
[----:B------:R-:W-:Y:S05]  /*3de0*/  BSYNC B1 ;  /* 0x0000000000017941 */ /* 0x000fea0003800000 */
.L_x_59:
        /* <DEDUP_REMOVED lines=12> */
.L_x_62:
[----:B------:R-:W-:Y:S05]  /*3eb0*/  BSYNC B1 ;  /* 0x0000000000017941 */ /* 0x000fea0003800000 */
.L_x_61:
        /* <DEDUP_REMOVED lines=12> */
.L_x_64:
[----:B------:R-:W-:Y:S05]  /*3f80*/  BSYNC B1 ;  /* 0x0000000000017941 */ /* 0x000fea0003800000 */
.L_x_63:
        /* <DEDUP_REMOVED lines=12> */
.L_x_66:
[----:B------:R-:W-:Y:S05]  /*4050*/  BSYNC B1 ;  /* 0x0000000000017941 */ /* 0x000fea0003800000 */
.L_x_65:
        /* <DEDUP_REMOVED lines=12> */
.L_x_68:
[----:B------:R-:W-:Y:S05]  /*4120*/  BSYNC B1 ;  /* 0x0000000000017941 */ /* 0x000fea0003800000 */
.L_x_67:
        /* <DEDUP_REMOVED lines=12> */
.L_x_70:
[----:B------:R-:W-:Y:S05]  /*41f0*/  BSYNC B1 ;  /* 0x0000000000017941 */ /* 0x000fea0003800000 */
.L_x_69:
        /* <DEDUP_REMOVED lines=12> */
.L_x_72:
[----:B------:R-:W-:Y:S05]  /*42c0*/  BSYNC B1 ;  /* 0x0000000000017941 */ /* 0x000fea0003800000 */
.L_x_71:
        /* <DEDUP_REMOVED lines=12> */
.L_x_74:
[----:B------:R-:W-:Y:S05]  /*4390*/  BSYNC B1 ;  /* 0x0000000000017941 */ /* 0x000fea0003800000 */
.L_x_73:
        /* <DEDUP_REMOVED lines=12> */
.L_x_76:
[----:B------:R-:W-:Y:S05]  /*4460*/  BSYNC B1 ;  /* 0x0000000000017941 */ /* 0x000fea0003800000 */
.L_x_75:
        /* <DEDUP_REMOVED lines=12> */
.L_x_78:
[----:B------:R-:W-:Y:S05]  /*4530*/  BSYNC B1 ;  /* 0x0000000000017941 */ /* 0x000fea0003800000 */
.L_x_77:
        /* <DEDUP_REMOVED lines=12> */
.L_x_80:
[----:B------:R-:W-:Y:S05]  /*4600*/  BSYNC B1 ;  /* 0x0000000000017941 */ /* 0x000fea0003800000 */
.L_x_79:
        /* <DEDUP_REMOVED lines=12> */
.L_x_82:
[----:B------:R-:W-:Y:S05]  /*46d0*/  BSYNC B1 ;  /* 0x0000000000017941 */ /* 0x000fea0003800000 */
.L_x_81:
        /* <DEDUP_REMOVED lines=12> */
.L_x_84:
[----:B------:R-:W-:Y:S05]  /*47a0*/  BSYNC B1 ;  /* 0x0000000000017941 */ /* 0x000fea0003800000 */
.L_x_83:
        /* <DEDUP_REMOVED lines=12> */
.L_x_86:
[----:B------:R-:W-:Y:S05]  /*4870*/  BSYNC B1 ;  /* 0x0000000000017941 */ /* 0x000fea0003800000 */
.L_x_85:
        /* <DEDUP_REMOVED lines=12> */
.L_x_88:
[----:B------:R-:W-:Y:S05]  /*4940*/  BSYNC B1 ;  /* 0x0000000000017941 */ /* 0x000fea0003800000 */
.L_x_87:
        /* <DEDUP_REMOVED lines=12> */
.L_x_90:
[----:B------:R-:W-:Y:S05]  /*4a10*/  BSYNC B1 ;  /* 0x0000000000017941 */ /* 0x000fea0003800000 */
.L_x_89:
        /* <DEDUP_REMOVED lines=12> */
.L_x_92:
[----:B------:R-:W-:Y:S05]  /*4ae0*/  BSYNC B1 ;  /* 0x0000000000017941 */ /* 0x000fea0003800000 */
.L_x_91:
        /* <DEDUP_REMOVED lines=12> */
.L_x_94:
[----:B------:R-:W-:Y:S05]  /*4bb0*/  BSYNC B1 ;  /* 0x0000000000017941 */ /* 0x000fea0003800000 */
.L_x_93:
        /* <DEDUP_REMOVED lines=12> */
.L_x_96:
[----:B------:R-:W-:Y:S05]  /*4c80*/  BSYNC B1 ;  /* 0x0000000000017941 */ /* 0x000fea0003800000 */
.L_x_95:
        /* <DEDUP_REMOVED lines=12> */
.L_x_98:
[----:B------:R-:W-:Y:S05]  /*4d50*/  BSYNC B1 ;  /* 0x0000000000017941 */ /* 0x000fea0003800000 */
.L_x_97:
        /* <DEDUP_REMOVED lines=12> */
.L_x_100:
[----:B------:R-:W-:Y:S05]  /*4e20*/  BSYNC B1 ;  /* 0x0000000000017941 */ /* 0x000fea0003800000 */
.L_x_99:
        /* <DEDUP_REMOVED lines=12> */
.L_x_102:
[----:B------:R-:W-:Y:S05]  /*4ef0*/  BSYNC B1 ;  /* 0x0000000000017941 */ /* 0x000fea0003800000 */
.L_x_101:
        /* <DEDUP_REMOVED lines=12> */
.L_x_104:
[----:B------:R-:W-:Y:S05]  /*4fc0*/  BSYNC B1 ;  /* 0x0000000000017941 */ /* 0x000fea0003800000 */
.L_x_103:
        /* <DEDUP_REMOVED lines=12> */
.L_x_106:
[----:B------:R-:W-:Y:S05]  /*5090*/  BSYNC B1 ;  /* 0x0000000000017941 */ /* 0x000fea0003800000 */
.L_x_105:
        /* <DEDUP_REMOVED lines=12> */
.L_x_108:
[----:B------:R-:W-:Y:S05]  /*5160*/  BSYNC B1 ;  /* 0x0000000000017941 */ /* 0x000fea0003800000 */
.L_x_107:
        /* <DEDUP_REMOVED lines=12> */
.L_x_110:
[----:B------:R-:W-:Y:S05]  /*5230*/  BSYNC B1 ;  /* 0x0000000000017941 */ /* 0x000fea0003800000 */
.L_x_109:
        /* <DEDUP_REMOVED lines=12> */
.L_x_112:
[----:B------:R-:W-:Y:S05]  /*5300*/  BSYNC B1 ;  /* 0x0000000000017941 */ /* 0x000fea0003800000 */
.L_x_111:
        /* <DEDUP_REMOVED lines=12> */
.L_x_114:
[----:B------:R-:W-:Y:S05]  /*53d0*/  BSYNC B1 ;  /* 0x0000000000017941 */ /* 0x000fea0003800000 */
.L_x_113:
        /* <DEDUP_REMOVED lines=12> */
.L_x_116:
[----:B------:R-:W-:Y:S05]  /*54a0*/  BSYNC B1 ;  /* 0x0000000000017941 */ /* 0x000fea0003800000 */
.L_x_115:
        /* <DEDUP_REMOVED lines=12> */
.L_x_118:
[----:B------:R-:W-:Y:S05]  /*5570*/  BSYNC B1 ;  /* 0x0000000000017941 */ /* 0x000fea0003800000 */
.L_x_117:
        /* <DEDUP_REMOVED lines=12> */
.L_x_120:
[----:B------:R-:W-:Y:S05]  /*5640*/  BSYNC B1 ;  /* 0x0000000000017941 */ /* 0x000fea0003800000 */
.L_x_119:
        /* <DEDUP_REMOVED lines=12> */
.L_x_122:
[----:B------:R-:W-:Y:S05]  /*5710*/  BSYNC B1 ;  /* 0x0000000000017941 */ /* 0x000fea0003800000 */
.L_x_121:
        /* <DEDUP_REMOVED lines=12> */
.L_x_124:
[----:B------:R-:W-:Y:S05]  /*57e0*/  BSYNC B1 ;  /* 0x0000000000017941 */ /* 0x000fea0003800000 */
.L_x_123:
        /* <DEDUP_REMOVED lines=12> */
.L_x_126:
[----:B------:R-:W-:Y:S05]  /*58b0*/  BSYNC B1 ;  /* 0x0000000000017941 */ /* 0x000fea0003800000 */
.L_x_125:
        /* <DEDUP_REMOVED lines=12> */
.L_x_128:
[----:B------:R-:W-:Y:S05]  /*5980*/  BSYNC B1 ;  /* 0x0000000000017941 */ /* 0x000fea0003800000 */
.L_x_127:
        /* <DEDUP_REMOVED lines=12> */
.L_x_130:
[----:B------:R-:W-:Y:S05]  /*5a50*/  BSYNC B1 ;  /* 0x0000000000017941 */ /* 0x000fea0003800000 */
.L_x_129:
        /* <DEDUP_REMOVED lines=12> */
.L_x_132:
[----:B------:R-:W-:Y:S05]  /*5b20*/  BSYNC B1 ;  /* 0x0000000000017941 */ /* 0x000fea0003800000 */
.L_x_131:
        /* <DEDUP_REMOVED lines=12> */
.L_x_134:
[----:B------:R-:W-:Y:S05]  /*5bf0*/  BSYNC B1 ;  /* 0x0000000000017941 */ /* 0x000fea0003800000 */
.L_x_133:
        /* <DEDUP_REMOVED lines=12> */
.L_x_136:
[----:B------:R-:W-:Y:S05]  /*5cc0*/  BSYNC B1 ;  /* 0x0000000000017941 */ /* 0x000fea0003800000 */
.L_x_135:
        /* <DEDUP_REMOVED lines=12> */
.L_x_138:
[----:B------:R-:W-:Y:S05]  /*5d90*/  BSYNC B1 ;  /* 0x0000000000017941 */ /* 0x000fea0003800000 */
.L_x_137:
        /* <DEDUP_REMOVED lines=12> */
.L_x_140:
[----:B------:R-:W-:Y:S05]  /*5e60*/  BSYNC B1 ;  /* 0x0000000000017941 */ /* 0x000fea0003800000 */
.L_x_139:
        /* <DEDUP_REMOVED lines=12> */
.L_x_142:
[----:B------:R-:W-:Y:S05]  /*5f30*/  BSYNC B1 ;  /* 0x0000000000017941 */ /* 0x000fea0003800000 */
.L_x_141:
        /* <DEDUP_REMOVED lines=12> */
.L_x_144:
[----:B------:R-:W-:Y:S05]  /*6000*/  BSYNC B1 ;  /* 0x0000000000017941 */ /* 0x000fea0003800000 */
.L_x_143:
        /* <DEDUP_REMOVED lines=12> */
.L_x_146:
[----:B------:R-:W-:Y:S05]  /*60d0*/  BSYNC B1 ;  /* 0x0000000000017941 */ /* 0x000fea0003800000 */
.L_x_145:
        /* <DEDUP_REMOVED lines=12> */
.L_x_148:
[----:B------:R-:W-:Y:S05]  /*61a0*/  BSYNC B1 ;  /* 0x0000000000017941 */ /* 0x000fea0003800000 */
.L_x_147:
        /* <DEDUP_REMOVED lines=12> */
.L_x_150:
[----:B------:R-:W-:Y:S05]  /*6270*/  BSYNC B1 ;  /* 0x0000000000017941 */ /* 0x000fea0003800000 */
.L_x_149:
        /* <DEDUP_REMOVED lines=12> */
.L_x_152:
[----:B------:R-:W-:Y:S05]  /*6340*/  BSYNC B1 ;  /* 0x0000000000017941 */ /* 0x000fea0003800000 */
.L_x_151:
        /* <DEDUP_REMOVED lines=12> */
.L_x_154:
[----:B------:R-:W-:Y:S05]  /*6410*/  BSYNC B1 ;  /* 0x0000000000017941 */ /* 0x000fea0003800000 */
.L_x_153:
        /* <DEDUP_REMOVED lines=12> */
.L_x_156:
[----:B------:R-:W-:Y:S05]  /*64e0*/  BSYNC B1 ;  /* 0x0000000000017941 */ /* 0x000fea0003800000 */
.L_x_155:
        /* <DEDUP_REMOVED lines=12> */
.L_x_158:
[----:B------:R-:W-:Y:S05]  /*65b0*/  BSYNC B1 ;  /* 0x0000000000017941 */ /* 0x000fea0003800000 */
.L_x_157:
        /* <DEDUP_REMOVED lines=12> */
.L_x_160:
[----:B------:R-:W-:Y:S05]  /*6680*/  BSYNC B1 ;  /* 0x0000000000017941 */ /* 0x000fea0003800000 */
.L_x_159:
        /* <DEDUP_REMOVED lines=12> */
.L_x_162:
[----:B------:R-:W-:Y:S05]  /*6750*/  BSYNC B1 ;  /* 0x0000000000017941 */ /* 0x000fea0003800000 */
.L_x_161:
[----:B-----5:R-:W-:Y:S01]  /*6760*/  LOP3.LUT R26, R26, 0xff, RZ, 0xc0, !PT ;  /* 0x000000ff1a1a7812 */ /* 0x020fe200078ec0ff */
[----:B------:R-:W-:Y:S01]  /*6770*/  BSSY B1, `(.L_x_163) ;  /* 0x000000b000017945 */ /* 0x000fe20003800000 */
[----:B------:R-:W-:Y:S02]  /*6780*/  ISETP.LT.OR P0, PT, R6, 0x7a, !P0 ;  /* 0x0000007a0600780c */ /* 0x000fe40004701670 */
[----:B------:R-:W-:-:S05]  /*6790*/  F2FP.F16.E5M2.UNPACK_B R26, R26 ;  /* 0x0000001aff1a723e */ /* 0x000fca00020004ff */
[----:B------:R-:W-:-:S05]  /*67a0*/  HADD2.F32 R26, -RZ, R26.H0_H0 ;  /* 0x2000001aff1a7230 */ /* 0x000fca0000004100 */
[----:B------:R-:W-:-:S04]  /*67b0*/  FMUL R26, R26, R15 ;  /* 0x0000000f1a1a7220 */ /* 0x000fc80000400000 */
[----:B------:R-:W-:Y:S01]  /*67c0*/  FFMA R26, R23, R14, R26 ;  /* 0x0000000e171a7223 */ /* 0x000fe2000000001a */
[----:B------:R-:W-:-:S04]  /*67d0*/  PRMT R23, RZ, 0x7610, R23 ;  /* 0x00007610ff177816 */ /* 0x000fc80000000017 */
[----:B----4-:R-:W-:-:S05]  /*67e0*/  F2FP.SATFINITE.E5M2.F32.PACK_AB_MERGE_C R27, RZ, R26, RZ ;  /* 0x0000001aff1b723e */ /* 0x010fca00048060ff */
[----:B------:R4:W-:Y:S01]  /*67f0*/  @!P4 STG.E.U8 desc[UR18][R20.64+0x78], R27 ;  /* 0x0000781b1400c986 */ /* 0x0009e2000c101112 */
[----:B------:R-:W-:Y:S05]  /*6800*/  @P0 BRA `(.L_x_164) ;  /* 0x0000000000040947 */ /* 0x000fea0003800000 */
[----:B------:R0:W5:Y:S02]  /*6810*/  LDG.E.U8 R23, desc[UR18][R4.64+0x79] ;  /* 0x0000791204177981 */ /* 0x000164000c1e1100 */
.L_x_164:
[----:B------:R-:W-:Y:S05]  /*6820*/  BSYNC B1 ;  /* 0x0000000000017941 */ /* 0x000fea0003800000 */
.L_x_163:
[----:B-----5:R-:W-:Y:S01]  /*6830*/  LOP3.LUT R23, R23, 0xff, RZ, 0xc0, !PT ;  /* 0x000000ff17177812 */ /* 0x020fe200078ec0ff */
[----:B------:R-:W-:Y:S01]  /*6840*/  BSSY B1, `(.L_x_165) ;  /* 0x000000b000017945 */ /* 0x000fe20003800000 */
[----:B------:R-:W-:Y:S02]  /*6850*/  ISETP.LT.OR P3, PT, R6, 0x79, !P1 ;  /* 0x000000790600780c */ /* 0x000fe40004f61670 */
[----:B------:R-:W-:-:S05]  /*6860*/  F2FP.F16.E5M2.UNPACK_B R23, R23 ;  /* 0x00000017ff17723e */ /* 0x000fca00020004ff */
[----:B0-2---:R-:W-:-:S05]  /*6870*/  HADD2.F32 R4, -RZ, R23.H0_H0 ;  /* 0x20000017ff047230 */ /* 0x005fca0000004100 */
[----:B------:R-:W-:Y:S01]  /*6880*/  FMUL R5, R4, R15 ;  /* 0x0000000f04057220 */ /* 0x000fe20000400000 */
[----:B------:R-:W-:-:S03]  /*6890*/  PRMT R4, RZ, 0x7610, R4 ;  /* 0x00007610ff047816 */ /* 0x000fc60000000004 */
[----:B------:R-:W-:-:S05]  /*68a0*/  FFMA R5, R22, R14, R5 ;  /* 0x0000000e16057223 */ /* 0x000fca0000000005 */
[----:B------:R-:W-:-:S05]  /*68b0*/  F2FP.SATFINITE.E5M2.F32.PACK_AB_MERGE_C R5, RZ, R5, RZ ;  /* 0x00000005ff05723e */ /* 0x000fca00048060ff */
[----:B------:R0:W-:Y:S01]  /*68c0*/  @!P0 STG.E.U8 desc[UR18][R20.64+0x79], R5 ;  /* 0x0000790514008986 */ /* 0x0001e2000c101112 */
[----:B------:R-:W-:Y:S05]  /*68d0*/  @P3 BRA `(.L_x_166) ;  /* 0x0000000000043947 */ /* 0x000fea0003800000 */
[----:B------:R2:W5:Y:S02]  /*68e0*/  LDG.E.U8 R4, desc[UR18][R24.64+0x78] ;  /* 0x0000781218047981 */ /* 0x000564000c1e1100 */
.L_x_166:
[----:B------:R-:W-:Y:S05]  /*68f0*/  BSYNC B1 ;  /* 0x0000000000017941 */ /* 0x000fea0003800000 */
.L_x_165:
[----:B-----5:R-:W-:Y:S01]  /*6900*/  LOP3.LUT R4, R4, 0xff, RZ, 0xc0, !PT ;  /* 0x000000ff04047812 */ /* 0x020fe200078ec0ff */
[----:B------:R-:W-:Y:S01]  /*6910*/  BSSY B1, `(.L_x_167) ;  /* 0x000000b000017945 */ /* 0x000fe20003800000 */
[----:B------:R-:W-:Y:S02]  /*6920*/  ISETP.LT.OR P1, PT, R6, 0x7a, !P1 ;  /* 0x0000007a0600780c */ /* 0x000fe40004f21670 */
[----:B------:R-:W-:-:S05]  /*6930*/  F2FP.F16.E5M2.UNPACK_B R4, R4 ;  /* 0x00000004ff04723e */ /* 0x000fca00020004ff */
[----:B------:R-:W-:-:S05]  /*6940*/  HADD2.F32 R4, -RZ, R4.H0_H0 ;  /* 0x20000004ff047230 */ /* 0x000fca0000004100 */
[----:B------:R-:W-:-:S04]  /*6950*/  FMUL R4, R4, R15 ;  /* 0x0000000f04047220 */ /* 0x000fc80000400000 */
[----:B------:R-:W-:-:S05]  /*6960*/  FFMA R4, R89, R14, R4 ;  /* 0x0000000e59047223 */ /* 0x000fca0000000004 */
[----:B0-----:R-:W-:Y:S02]  /*6970*/  F2FP.SATFINITE.E5M2.F32.PACK_AB_MERGE_C R5, RZ, R4, RZ ;  /* 0x00000004ff05723e */ /* 0x001fe400048060ff */
[----:B------:R-:W-:-:S03]  /*6980*/  PRMT R4, RZ, 0x7610, R4 ;  /* 0x00007610ff047816 */ /* 0x000fc60000000004 */
[----:B------:R0:W-:Y:S01]  /*6990*/  @!P3 STG.E.U8 desc[UR18][R18.64+0x78], R5 ;  /* 0x000078051200b986 */ /* 0x0001e2000c101112 */
[----:B------:R-:W-:Y:S05]  /*69a0*/  @P1 BRA `(.L_x_168) ;  /* 0x0000000000041947 */ /* 0x000fea0003800000 */
[----:B------:R0:W5:Y:S02]  /*69b0*/  LDG.E.U8 R4, desc[UR18][R24.64+0x79] ;  /* 0x0000791218047981 */ /* 0x000164000c1e1100 */
.L_x_168:
[----:B------:R-:W-:Y:S05]  /*69c0*/  BSYNC B1 ;  /* 0x0000000000017941 */ /* 0x000fea0003800000 */
.L_x_167:
[----:B------:R-:W-:Y:S05]  /*69d0*/  @P1 BRA `(.L_x_169) ;  /* 0x0000001000281947 */ /* 0x000fea0003800000 */
[----:B-----5:R-:W-:-:S04]  /*69e0*/  LOP3.LUT R4, R4, 0xff, RZ, 0xc0, !PT ;  /* 0x000000ff04047812 */ /* 0x020fc800078ec0ff */
[----:B------:R-:W-:-:S05]  /*69f0*/  F2FP.F16.E5M2.UNPACK_B R4, R4 ;  /* 0x00000004ff04723e */ /* 0x000fca00020004ff */
[----:B------:R-:W-:-:S05]  /*6a00*/  HADD2.F32 R4, -RZ, R4.H0_H0 ;  /* 0x20000004ff047230 */ /* 0x000fca0000004100 */
[----:B0-----:R-:W-:-:S04]  /*6a10*/  FMUL R5, R4, R15 ;  /* 0x0000000f04057220 */ /* 0x001fc80000400000 */
[----:B------:R-:W-:-:S05]  /*6a20*/  FFMA R5, R88, R14, R5 ;  /* 0x0000000e58057223 */ /* 0x000fca0000000005 */
[----:B------:R-:W-:-:S05]  /*6a30*/  F2FP.SATFINITE.E5M2.F32.PACK_AB_MERGE_C R5, RZ, R5, RZ ;  /* 0x00000005ff05723e */ /* 0x000fca00048060ff */
[----:B------:R0:W-:Y:S01]  /*6a40*/  STG.E.U8 desc[UR18][R18.64+0x79], R5 ;  /* 0x0000790512007986 */ /* 0x0001e2000c101112 */
[----:B------:R-:W-:Y:S05]  /*6a50*/  BRA `(.L_x_169) ;  /* 0x0000001000087947 */ /* 0x000fea0003800000 */
.L_x_40:
[----:B------:R-:W-:Y:S01]  /*6a60*/  ISETP.GE.AND P1, PT, R30, 0x1, PT ;  /* 0x000000011e00780c */ /* 0x000fe20003f26270 */
[-C--:B--2---:R-:W-:Y:S01]  /*6a70*/  FMUL R151, R151, R14.reuse ;  /* 0x0000000e97977220 */ /* 0x084fe20000400000 */
[-C--:B------:R-:W-:Y:S01]  /*6a80*/  FMUL R146, R146, R14.reuse ;  /* 0x0000000e92927220 */ /* 0x080fe20000400000 */
[----:B------:R-:W-:Y:S01]  /*6a90*/  ISETP.GE.AND P0, PT, R30, 0x9, PT ;  /* 0x000000091e00780c */ /* 0x000fe20003f06270 */
[-C--:B------:R-:W-:Y:S01]  /*6aa0*/  FMUL R149, R149, R14.reuse ;  /* 0x0000000e95957220 */ /* 0x080fe20000400000 */
[----:B------:R-:W-:Y:S01]  /*6ab0*/  ISETP.LT.OR P4, PT, R6, 0x1, !P1 ;  /* 0x000000010600780c */ /* 0x000fe20004f81670 */
[-C--:B------:R-:W-:Y:S01]  /*6ac0*/  FMUL R144, R144, R14.reuse ;  /* 0x0000000e90907220 */ /* 0x080fe20000400000 */
[----:B------:R-:W-:Y:S01]  /*6ad0*/  ISETP.LT.OR P5, PT, R6, 0x2, !P1 ;  /* 0x000000020600780c */ /* 0x000fe20004fa1670 */
[-C--:B------:R-:W-:Y:S01]  /*6ae0*/  FMUL R147, R147, R14.reuse ;  /* 0x0000000e93937220 */ /* 0x080fe20000400000 */
[----:B------:R-:W-:Y:S01]  /*6af0*/  F2FP.SATFINITE.E5M2.F32.PACK_AB_MERGE_C R151, RZ, R151, RZ ;  /* 0x00000097ff97723e */ /* 0x000fe200048060ff */
[----:B------:R-:W-:Y:S01]  /*6b00*/  FMUL R142, R142, R14 ;  /* 0x0000000e8e8e7220 */ /* 0x000fe20000400000 */
[----:B------:R-:W-:Y:S01]  /*6b10*/  F2FP.SATFINITE.E5M2.F32.PACK_AB_MERGE_C R5, RZ, R146, RZ ;  /* 0x00000092ff05723e */ /* 0x000fe200048060ff */
[-C--:B------:R-:W-:Y:S01]  /*6b20*/  FMUL R145, R145, R14.reuse ;  /* 0x0000000e91917220 */ /* 0x080fe20000400000 */
[----:B------:R-:W-:Y:S01]  /*6b30*/  ISETP.LT.OR P3, PT, R6, 0x1, !P0 ;  /* 0x000000010600780c */ /* 0x000fe20004761670 */
[-C--:B------:R-:W-:Y:S01]  /*6b40*/  FMUL R140, R140, R14.reuse ;  /* 0x0000000e8c8c7220 */ /* 0x080fe20000400000 */
[C---:B------:R-:W-:Y:S01]  /*6b50*/  ISETP.LT.OR P6, PT, R6.reuse, 0xa, !P1 ;  /* 0x0000000a0600780c */ /* 0x040fe20004fc1670 */
[-C--:B------:R-:W-:Y:S01]  /*6b60*/  FMUL R143, R143, R14.reuse ;  /* 0x0000000e8f8f7220 */ /* 0x080fe20000400000 */
[----:B------:R-:W-:Y:S01]  /*6b70*/  F2FP.SATFINITE.E5M2.F32.PACK_AB_MERGE_C R149, RZ, R149, RZ ;  /* 0x00000095ff95723e */ /* 0x000fe200048060ff */
[----:B------:R-:W-:Y:S01]  /*6b80*/  @!P4 STG.E.U8 desc[UR18][R20.64], R151 ;  /* 0x000000971400c986 */ /* 0x000fe2000c101112 */
[----:B------:R-:W-:Y:S01]  /*6b90*/  ISETP.LT.OR P4, PT, R6, 0x2, !P0 ;  /* 0x000000020600780c */ /* 0x000fe20004781670 */
[----:B------:R-:W-:Y:S01]  /*6ba0*/  FMUL R138, R138, R14 ;  /* 0x0000000e8a8a7220 */ /* 0x000fe20000400000 */
[----:B------:R-:W-:Y:S01]  /*6bb0*/  F2FP.SATFINITE.E5M2.F32.PACK_AB_MERGE_C R25, RZ, R144, RZ ;  /* 0x00000090ff19723e */ /* 0x000fe200048060ff */
[----:B------:R0:W-:Y:S01]  /*6bc0*/  @!P5 STG.E.U8 desc[UR18][R20.64+0x1], R5 ;  /* 0x000001051400d986 */ /* 0x0001e2000c101112 */
[C---:B------:R-:W-:Y:S01]  /*6bd0*/  ISETP.LT.OR P5, PT, R6.reuse, 0x9, !P1 ;  /* 0x000000090600780c */ /* 0x040fe20004fa1670 */
[-C--:B------:R-:W-:Y:S01]  /*6be0*/  FMUL R141, R141, R14.reuse ;  /* 0x0000000e8d8d7220 */ /* 0x080fe20000400000 */
[----:B------:R-:W-:Y:S01]  /*6bf0*/  F2FP.SATFINITE.E5M2.F32.PACK_AB_MERGE_C R147, RZ, R147, RZ ;  /* 0x00000093ff93723e */ /* 0x000fe200048060ff */
[----:B------:R-:W-:Y:S01]  /*6c00*/  @!P3 STG.E.U8 desc[UR18][R18.64], R149 ;  /* 0x000000951200b986 */ /* 0x000fe2000c101112 */
[----:B------:R-:W-:Y:S01]  /*6c10*/  ISETP.LT.OR P3, PT, R6, 0x9, !P0 ;  /* 0x000000090600780c */ /* 0x000fe20004761670 */
[-C--:B------:R-:W-:Y:S01]  /*6c20*/  FMUL R136, R136, R14.reuse ;  /* 0x0000000e88887220 */ /* 0x080fe20000400000 */
[----:B------:R-:W-:Y:S01]  /*6c30*/  F2FP.SATFINITE.E5M2.F32.PACK_AB_MERGE_C R145, RZ, R145, RZ ;  /* 0x00000091ff91723e */ /* 0x000fe200048060ff */
[-C--:B------:R-:W-:Y:S01]  /*6c40*/  FMUL R139, R139, R14.reuse ;  /* 0x0000000e8b8b7220 */ /* 0x080fe20000400000 */
[----:B------:R-:W-:Y:S01]  /*6c50*/  F2FP.SATFINITE.E5M2.F32.PACK_AB_MERGE_C R143, RZ, R143, RZ ;  /* 0x0000008fff8f723e */ /* 0x000fe200048060ff */
[----:B------:R1:W-:Y:S01]  /*6c60*/  @!P4 STG.E.U8 desc[UR18][R18.64+0x1], R25 ;  /* 0x000001191200c986 */ /* 0x0003e2000c101112 */
[----:B------:R-:W-:Y:S01]  /*6c70*/  ISETP.LT.OR P4, PT, R6, 0xa, !P0 ;  /* 0x0000000a0600780c */ /* 0x000fe20004781670 */
[----:B------:R-:W-:Y:S01]  /*6c80*/  FMUL R134, R134, R14 ;  /* 0x0000000e86867220 */ /* 0x000fe20000400000 */
[----:B0-----:R-:W-:Y:S01]  /*6c90*/  F2FP.SATFINITE.E5M2.F32.PACK_AB_MERGE_C R5, RZ, R142, RZ ;  /* 0x0000008eff05723e */ /* 0x001fe200048060ff */
[----:B------:R-:W-:Y:S01]  /*6ca0*/  @!P5 STG.E.U8 desc[UR18][R20.64+0x8], R147 ;  /* 0x000008931400d986 */ /* 0x000fe2000c101112 */
[C---:B------:R-:W-:Y:S01]  /*6cb0*/  ISETP.LT.OR P5, PT, R6.reuse, 0x11, !P1 ;  /* 0x000000110600780c */ /* 0x040fe20004fa1670 */
[-C--:B------:R-:W-:Y:S01]  /*6cc0*/  FMUL R137, R137, R14.reuse ;  /* 0x0000000e89897220 */ /* 0x080fe20000400000 */
[----:B------:R-:W-:Y:S01]  /*6cd0*/  F2FP.SATFINITE.E5M2.F32.PACK_AB_MERGE_C R141, RZ, R141, RZ ;  /* 0x0000008dff8d723e */ /* 0x000fe200048060ff */
[----:B------:R0:W-:Y:S01]  /*6ce0*/  @!P6 STG.E.U8 desc[UR18][R20.64+0x9], R5 ;  /* 0x000009051400e986 */ /* 0x0001e2000c101112 */
[----:B------:R-:W-:Y:S01]  /*6cf0*/  ISETP.LT.OR P6, PT, R6, 0x12, !P1 ;  /* 0x000000120600780c */ /* 0x000fe20004fc1670 */
[----:B------:R-:W-:Y:S01]  /*6d00*/  FMUL R132, R132, R14 ;  /* 0x0000000e84847220 */ /* 0x000fe20000400000 */
[----:B------:R-:W-:Y:S01]  /*6d10*/  F2FP.SATFINITE.E5M2.F32.PACK_AB_MERGE_C R139, RZ, R139, RZ ;  /* 0x0000008bff8b723e */ /* 0x000fe200048060ff */
[----:B------:R-:W-:Y:S01]  /*6d20*/  @!P3 STG.E.U8 desc[UR18][R18.64+0x8], R145 ;  /* 0x000008911200b986 */ /* 0x000fe2000c101112 */
[----:B-1----:R-:W-:Y:S01]  /*6d30*/  F2FP.SATFINITE.E5M2.F32.PACK_AB_MERGE_C R25, RZ, R140, RZ ;  /* 0x0000008cff19723e */ /* 0x002fe200048060ff */
[-C--:B------:R-:W-:Y:S01]  /*6d40*/  FMUL R135, R135, R14.reuse ;  /* 0x0000000e87877220 */ /* 0x080fe20000400000 */
[----:B------:R-:W-:Y:S01]  /*6d50*/  ISETP.LT.OR P3, PT, R6, 0x11, !P0 ;  /* 0x000000110600780c */ /* 0x000fe20004761670 */
[-C--:B------:R-:W-:Y:S01]  /*6d60*/  FMUL R130, R130, R14.reuse ;  /* 0x0000000e82827220 */ /* 0x080fe20000400000 */
[----:B------:R-:W-:Y:S01]  /*6d70*/  F2FP.SATFINITE.E5M2.F32.PACK_AB_MERGE_C R137, RZ, R137, RZ ;  /* 0x00000089ff89723e */ /* 0x000fe200048060ff */
[----:B------:R1:W-:Y:S01]  /*6d80*/  @!P4 STG.E.U8 desc[UR18][R18.64+0x9], R25 ;  /* 0x000009191200c986 */ /* 0x0003e2000c101112 */
[C---:B------:R-:W-:Y:S01]  /*6d90*/  ISETP.LT.OR P4, PT, R6.reuse, 0x12, !P0 ;  /* 0x000000120600780c */ /* 0x040fe20004781670 */
[----:B------:R-:W-:Y:S01]  /*6da0*/  FMUL R133, R133, R14 ;  /* 0x0000000e85857220 */ /* 0x000fe20000400000 */
[----:B0-----:R-:W-:Y:S01]  /*6db0*/  F2FP.SATFINITE.E5M2.F32.PACK_AB_MERGE_C R5, RZ, R138, RZ ;  /* 0x0000008aff05723e */ /* 0x001fe200048060ff */
[----:B------:R-:W-:Y:S01]  /*6dc0*/  @!P5 STG.E.U8 desc[UR18][R20.64+0x10], R143 ;  /* 0x0000108f1400d986 */ /* 0x000fe2000c101112 */
[----:B------:R-:W-:Y:S01]  /*6dd0*/  ISETP.LT.OR P5, PT, R6, 0x19, !P1 ;  /* 0x000000190600780c */ /* 0x000fe20004fa1670 */
[-C--:B------:R-:W-:Y:S01]  /*6de0*/  FMUL R128, R128, R14.reuse ;  /* 0x0000000e80807220 */ /* 0x080fe20000400000 */
[----:B------:R-:W-:Y:S01]  /*6df0*/  F2FP.SATFINITE.E5M2.F32.PACK_AB_MERGE_C R135, RZ, R135, RZ ;  /* 0x00000087ff87723e */ /* 0x000fe200048060ff */
[----:B------:R0:W-:Y:S01]  /*6e00*/  @!P6 STG.E.U8 desc[UR18][R20.64+0x11], R5 ;  /* 0x000011051400e986 */ /* 0x0001e2000c101112 */
[----:B------:R-:W-:Y:S01]  /*6e10*/  ISETP.LT.OR P6, PT, R6, 0x1a, !P1 ;  /* 0x0000001a0600780c */ /* 0x000fe20004fc1670 */
[-C--:B------:R-:W-:Y:S01]  /*6e20*/  FMUL R131, R131, R14.reuse ;  /* 0x0000000e83837220 */ /* 0x080fe20000400000 */
[----:B------:R-:W-:Y:S01]  /*6e30*/  FMUL R126, R126, R14 ;  /* 0x0000000e7e7e7220 */ /* 0x000fe20000400000 */
[----:B-1----:R-:W-:Y:S01]  /*6e40*/  F2FP.SATFINITE.E5M2.F32.PACK_AB_MERGE_C R25, RZ, R136, RZ ;  /* 0x00000088ff19723e */ /* 0x002fe200048060ff */
[----:B------:R-:W-:Y:S01]  /*6e50*/  @!P3 STG.E.U8 desc[UR18][R18.64+0x10], R141 ;  /* 0x0000108d1200b986 */ /* 0x000fe2000c101112 */
[C---:B------:R-:W-:Y:S01]  /*6e60*/  ISETP.LT.OR P3, PT, R6.reuse, 0x19, !P0 ;  /* 0x000000190600780c */ /* 0x040fe20004761670 */
        /* <DEDUP_REMOVED lines=37> */
[-C--:B------:R-:W-:Y:S01]  /*70c0*/  FMUL R114, R114, R14.reuse ;  /* 0x0000000e72727220 */ /* 0x080fe20000400000 */
        /* <DEDUP_REMOVED lines=81> */
[C---:B------:R-:W-:Y:S01]  /*75e0*/  ISETP.LT.OR P6, PT, R6.reuse, 0x52, !P1 ;  /* 0x000000520600780c */ /* 0x040fe20004fc1670 */
        /* <DEDUP_REMOVED lines=22> */
[----:B------:R-:W-:-:S02]  /*7750*/  ISETP.LT.OR P3, PT, R6, 0x59, !P0 ;  /* 0x000000590600780c */ /* 0x000fc40004761670 */
[----:B------:R-:W-:Y:S01]  /*7760*/  F2FP.SATFINITE.E5M2.F32.PACK_AB_MERGE_C R93, RZ, R93, RZ ;  /* 0x0000005dff5d723e */ /* 0x000fe200048060ff */
[----:B------:R1:W-:Y:S01]  /*7770*/  @!P4 STG.E.U8 desc[UR18][R18.64+0x51], R25 ;  /* 0x000051191200c986 */ /* 0x0003e2000c101112 */
[C---:B------:R-:W-:Y:S02]  /*7780*/  ISETP.LT.OR P4, PT, R6.reuse, 0x5a, !P0 ;  /* 0x0000005a0600780c */ /* 0x040fe40004781670 */
[----:B0-----:R-:W-:Y:S01]  /*7790*/  F2FP.SATFINITE.E5M2.F32.PACK_AB_MERGE_C R5, RZ, R102, RZ ;  /* 0x00000066ff05723e */ /* 0x001fe200048060ff */
[----:B------:R-:W-:Y:S01]  /*77a0*/  @!P5 STG.E.U8 desc[UR18][R20.64+0x58], R107 ;  /* 0x0000586b1400d986 */ /* 0x000fe2000c101112 */
[C---:B------:R-:W-:Y:S02]  /*77b0*/  ISETP.LT.OR P5, PT, R6.reuse, 0x61, !P1 ;  /* 0x000000610600780c */ /* 0x040fe40004fa1670 */
[----:B------:R-:W-:Y:S01]  /*77c0*/  F2FP.SATFINITE.E5M2.F32.PACK_AB_MERGE_C R23, RZ, R23, RZ ;  /* 0x00000017ff17723e */ /* 0x000fe200048060ff */
[----:B------:R0:W-:Y:S01]  /*77d0*/  @!P6 STG.E.U8 desc[UR18][R20.64+0x59], R5 ;  /* 0x000059051400e986 */ /* 0x0001e2000c101112 */
[----:B------:R-:W-:-:S02]  /*77e0*/  ISETP.LT.OR P6, PT, R6, 0x62, !P1 ;  /* 0x000000620600780c */ /* 0x000fc40004fc1670 */
[----:B------:R-:W-:Y:S01]  /*77f0*/  F2FP.SATFINITE.E5M2.F32.PACK_AB_MERGE_C R89, RZ, R89, RZ ;  /* 0x00000059ff59723e */ /* 0x000fe200048060ff */
[----:B------:R-:W-:Y:S01]  /*7800*/  @!P3 STG.E.U8 desc[UR18][R18.64+0x58], R105 ;  /* 0x000058691200b986 */ /* 0x000fe2000c101112 */
[----:B-1----:R-:W-:Y:S02]  /*7810*/  F2FP.SATFINITE.E5M2.F32.PACK_AB_MERGE_C R25, RZ, R100, RZ ;  /* 0x00000064ff19723e */ /* 0x002fe400048060ff */
[C---:B------:R-:W-:Y:S02]  /*7820*/  ISETP.LT.OR P3, PT, R6.reuse, 0x61, !P0 ;  /* 0x000000610600780c */ /* 0x040fe40004761670 */
[----:B------:R-:W-:Y:S01]  /*7830*/  F2FP.SATFINITE.E5M2.F32.PACK_AB_MERGE_C R27, RZ, R88, RZ ;  /* 0x00000058ff1b723e */ /* 0x000fe200048060ff */
[----:B------:R1:W-:Y:S01]  /*7840*/  @!P4 STG.E.U8 desc[UR18][R18.64+0x59], R25 ;  /* 0x000059191200c986 */ /* 0x0003e2000c101112 */
[C---:B------:R-:W-:Y:S02]  /*7850*/  ISETP.LT.OR P4, PT, R6.reuse, 0x62, !P0 ;  /* 0x000000620600780c */ /* 0x040fe40004781670 */
[----:B0-----:R-:W-:Y:S01]  /*7860*/  F2FP.SATFINITE.E5M2.F32.PACK_AB_MERGE_C R5, RZ, R98, RZ ;  /* 0x00000062ff05723e */ /* 0x001fe200048060ff */
[----:B------:R-:W-:Y:S01]  /*7870*/  @!P5 STG.E.U8 desc[UR18][R20.64+0x60], R101 ;  /* 0x000060651400d986 */ /* 0x000fe2000c101112 */
[----:B------:R-:W-:-:S03]  /*7880*/  ISETP.LT.OR P5, PT, R6, 0x69, !P1 ;  /* 0x000000690600780c */ /* 0x000fc60004fa1670 */
[----:B------:R0:W-:Y:S01]  /*7890*/  @!P6 STG.E.U8 desc[UR18][R20.64+0x61], R5 ;  /* 0x000061051400e986 */ /* 0x0001e2000c101112 */
[C---:B------:R-:W-:Y:S02]  /*78a0*/  ISETP.LT.OR P6, PT, R6.reuse, 0x6a, !P1 ;  /* 0x0000006a0600780c */ /* 0x040fe40004fc1670 */
[----:B-1----:R-:W-:Y:S01]  /*78b0*/  F2FP.SATFINITE.E5M2.F32.PACK_AB_MERGE_C R25, RZ, R96, RZ ;  /* 0x00000060ff19723e */ /* 0x002fe200048060ff */
[----:B------:R-:W-:Y:S01]  /*78c0*/  @!P3 STG.E.U8 desc[UR18][R18.64+0x60], R103 ;  /* 0x000060671200b986 */ /* 0x000fe2000c101112 */
[----:B------:R-:W-:-:S03]  /*78d0*/  ISETP.LT.OR P3, PT, R6, 0x69, !P0 ;  /* 0x000000690600780c */ /* 0x000fc60004761670 */
        /* <DEDUP_REMOVED lines=12> */
[C---:B------:R-:W-:Y:S01]  /*79a0*/  ISETP.LT.OR P1, PT, R6.reuse, 0x7a, !P1 ;  /* 0x0000007a0600780c */ /* 0x040fe20004f21670 */
[----:B------:R2:W-:Y:S01]  /*79b0*/  @!P5 STG.E.U8 desc[UR18][R20.64+0x70], R95 ;  /* 0x0000705f1400d986 */ /* 0x0005e2000c101112 */
[C---:B------:R-:W-:Y:S02]  /*79c0*/  ISETP.LT.OR P5, PT, R6.reuse, 0x72, !P0 ;  /* 0x000000720600780c */ /* 0x040fe400047a1670 */
[----:B0-----:R-:W-:Y:S01]  /*79d0*/  F2FP.SATFINITE.E5M2.F32.PACK_AB_MERGE_C R5, RZ, R90, RZ ;  /* 0x0000005aff05723e */ /* 0x001fe200048060ff */
[----:B------:R2:W-:Y:S01]  /*79e0*/  @!P6 STG.E.U8 desc[UR18][R20.64+0x71], R91 ;  /* 0x0000715b1400e986 */ /* 0x0005e2000c101112 */
[C---:B------:R-:W-:Y:S02]  /*79f0*/  ISETP.LT.OR P6, PT, R6.reuse, 0x79, !P0 ;  /* 0x000000790600780c */ /* 0x040fe400047c1670 */
[----:B------:R-:W-:Y:S01]  /*7a00*/  ISETP.LT.OR P0, PT, R6, 0x7a, !P0 ;  /* 0x0000007a0600780c */ /* 0x000fe20004701670 */
[----:B------:R2:W-:Y:S01]  /*7a10*/  @!P3 STG.E.U8 desc[UR18][R18.64+0x70], R93 ;  /* 0x0000705d1200b986 */ /* 0x0005e2000c101112 */
[----:B-1----:R-:W-:-:S05]  /*7a20*/  F2FP.SATFINITE.E5M2.F32.PACK_AB_MERGE_C R25, RZ, R22, RZ ;  /* 0x00000016ff19723e */ /* 0x002fca00048060ff */
[----:B------:R2:W-:Y:S04]  /*7a30*/  @!P5 STG.E.U8 desc[UR18][R18.64+0x71], R5 ;  /* 0x000071051200d986 */ /* 0x0005e8000c101112 */
[----:B------:R2:W-:Y:S04]  /*7a40*/  @!P4 STG.E.U8 desc[UR18][R20.64+0x78], R23 ;  /* 0x000078171400c986 */ /* 0x0005e8000c101112 */
[----:B------:R2:W-:Y:S04]  /*7a50*/  @!P1 STG.E.U8 desc[UR18][R20.64+0x79], R25 ;  /* 0x0000791914009986 */ /* 0x0005e8000c101112 */
[----:B------:R2:W-:Y:S04]  /*7a60*/  @!P6 STG.E.U8 desc[UR18][R18.64+0x78], R89 ;  /* 0x000078591200e986 */ /* 0x0005e8000c101112 */
[----:B------:R2:W-:Y:S02]  /*7a70*/  @!P0 STG.E.U8 desc[UR18][R18.64+0x79], R27 ;  /* 0x0000791b12008986 */ /* 0x0005e4000c101112 */
.L_x_169:
[----:B------:R-:W-:Y:S05]  /*7a80*/  BSYNC B0 ;  /* 0x0000000000007941 */ /* 0x000fea0003800000 */
.L_x_39:
[C---:B------:R-:W-:Y:S01]  /*7a90*/  LEA R2, P0, R8.reuse, R2, 0x1 ;  /* 0x0000000208027211 */ /* 0x040fe200078008ff */
[----:B------:R-:W-:Y:S01]  /*7aa0*/  ULDC.64 UR6, c[0x0][0x650] ;  /* 0x0001940000067ab9 */ /* 0x000fe20000000a00 */
[----:B-----5:R-:W-:Y:S01]  /*7ab0*/  IMAD.U32 R4, RZ, RZ, UR16 ;  /* 0x00000010ff047e24 */ /* 0x020fe2000f8e00ff */
[----:B0-2---:R-:W-:Y:S01]  /*7ac0*/  PRMT R18, RZ, 0x7610, R18 ;  /* 0x00007610ff127816 */ /* 0x005fe20000000012 */
[----:B------:R-:W-:Y:S01]  /*7ad0*/  IMAD.MOV.U32 R6, RZ, RZ, -0x1 ;  /* 0xffffffffff067424 */ /* 0x000fe200078e00ff */
[----:B------:R-:W-:Y:S01]  /*7ae0*/  LEA.HI.X R3, R8, R3, R0, 0x1, P0 ;  /* 0x0000000308037211 */ /* 0x000fe200000f0c00 */
[----:B------:R0:W-:Y:S01]  /*7af0*/  SYNCS.ARRIVE.TRANS64.A1T0 RZ, [R4+UR21], RZ ;  /* 0x000000ff04ff79a7 */ /* 0x0001e20008100015 */
[----:B------:R-:W-:Y:S01]  /*7b00*/  ISETP.GE.U32.AND P0, PT, R2, UR6, PT ;  /* 0x0000000602007c0c */ /* 0x000fe2000bf06070 */
[----:B------:R-:W-:-:S03]  /*7b10*/  IMAD.MOV.U32 R5, RZ, RZ, -0x1 ;  /* 0xffffffffff057424 */ /* 0x000fc600078e00ff */
[----:B------:R-:W-:Y:S01]  /*7b20*/  ISETP.GE.U32.AND.EX P0, PT, R3, UR7, PT, P0 ;  /* 0x0000000703007c0c */ /* 0x000fe2000bf06100 */
[----:B0-----:R-:W-:-:S12]  /*7b30*/  IMAD.MOV.U32 R4, RZ, RZ, -0x1 ;  /* 0xffffffffff047424 */ /* 0x001fd800078e00ff */
[----:B------:R-:W-:Y:S05]  /*7b40*/  @P0 BRA `(.L_x_170) ;  /* 0x0000000400600947 */ /* 0x000fea0003800000 */
[----:B------:R-:W0:Y:S01]  /*7b50*/  S2R R28, SR_CTAID.X ;  /* 0x00000000001c7919 */ /* 0x000e220000002500 */
[----:B------:R-:W2:Y:S01]  /*7b60*/  LDC.64 R22, c[0x0][0x628] ;  /* 0x00018a00ff167b82 */ /* 0x000ea20000000a00 */
[----:B------:R-:W-:Y:S01]  /*7b70*/  ULDC UR6, c[0x0][0x150] ;  /* 0x0000540000067ab9 */ /* 0x000fe20000000800 */
[----:B-1--4-:R-:W-:Y:S01]  /*7b80*/  IMAD.MOV.U32 R20, RZ, RZ, R2 ;  /* 0x000000ffff147224 */ /* 0x012fe200078e0002 */
[----:B------:R-:W1:Y:S01]  /*7b90*/  S2R R30, SR_CTAID.Y ;  /* 0x00000000001e7919 */ /* 0x000e620000002600 */
[----:B------:R-:W-:-:S04]  /*7ba0*/  IMAD.MOV.U32 R21, RZ, RZ, R3 ;  /* 0x000000ffff157224 */ /* 0x000fc800078e0003 */
[----:B------:R-:W4:Y:S08]  /*7bb0*/  LDC R31, c[0x0][0x144] ;  /* 0x00005100ff1f7b82 */ /* 0x000f300000000800 */
[----:B------:R-:W1:Y:S08]  /*7bc0*/  LDC R6, c[0x0][0x630] ;  /* 0x00018c00ff067b82 */ /* 0x000e700000000800 */
[----:B------:R-:W1:Y:S01]  /*7bd0*/  LDC.64 R26, c[0x0][0x620] ;  /* 0x00018800ff1a7b82 */ /* 0x000e620000000a00 */
[----:B--2---:R-:W-:-:S04]  /*7be0*/  ISETP.NE.U32.AND P0, PT, R22, RZ, PT ;  /* 0x000000ff1600720c */ /* 0x004fc80003f05070 */
[----:B------:R-:W-:Y:S02]  /*7bf0*/  ISETP.NE.AND.EX P0, PT, R23, RZ, PT, P0 ;  /* 0x000000ff1700720c */ /* 0x000fe40003f05300 */
[----:B0-----:R-:W-:-:S05]  /*7c00*/  I2FP.F32.U32 R4, R28 ;  /* 0x0000001c00047245 */ /* 0x001fca0000201000 */
[----:B------:R-:W-:-:S04]  /*7c10*/  FMUL R4, R4, UR6 ;  /* 0x0000000604047c20 */ /* 0x000fc80008400000 */
[----:B------:R0:W2:Y:S02]  /*7c20*/  F2I.U32.TRUNC.NTZ R29, R4 ;  /* 0x00000004001d7305 */ /* 0x0000a4000020f000 */
[----:B----4-:R-:W-:Y:S05]  /*7c30*/  @!P0 BRA `(.L_x_171) ;  /* 0x0000000000288947 */ /* 0x010fea0003800000 */
[----:B------:R-:W4:Y:S02]  /*7c40*/  LDC R5, c[0x0][0x634] ;  /* 0x00018d00ff057b82 */ /* 0x000f240000000800 */
[----:B----4-:R-:W-:-:S05]  /*7c50*/  IADD3 R21, P0, R2, R5, RZ ;  /* 0x0000000502157210 */ /* 0x010fca0007f1e0ff */
[----:B---3--:R-:W-:-:S04]  /*7c60*/  IMAD.X R25, RZ, RZ, R3, P0 ;  /* 0x000000ffff197224 */ /* 0x008fc800000e0603 */
[----:B0-----:R-:W-:-:S04]  /*7c70*/  IMAD.WIDE.U32 R4, R25, R22, RZ ;  /* 0x0000001619047225 */ /* 0x001fc800078e00ff */
[----:B------:R-:W-:-:S04]  /*7c80*/  IMAD.WIDE.U32 R18, P0, R21, R23, R4 ;  /* 0x0000001715127225 */ /* 0x000fc80007800004 */
[----:B------:R-:W-:-:S04]  /*7c90*/  IMAD.WIDE.U32 R4, R21, R22, RZ ;  /* 0x0000001615047225 */ /* 0x000fc800078e00ff */
[----:B------:R-:W-:Y:S01]  /*7ca0*/  IMAD.X R21, RZ, RZ, RZ, P0 ;  /* 0x000000ffff157224 */ /* 0x000fe200000e06ff */
[----:B------:R-:W-:Y:S01]  /*7cb0*/  IADD3 RZ, P0, R5, R18, RZ ;  /* 0x0000001205ff7210 */ /* 0x000fe20007f1e0ff */
[----:B------:R-:W-:-:S04]  /*7cc0*/  IMAD.MOV.U32 R20, RZ, RZ, R19 ;  /* 0x000000ffff147224 */ /* 0x000fc800078e0013 */
[----:B------:R-:W-:-:S08]  /*7cd0*/  IMAD.WIDE.U32.X R20, R25, R23, R20, P0 ;  /* 0x0000001719147225 */ /* 0x000fd000000e0414 */
.L_x_171:
[-CC-:B-1-3--:R-:W-:Y:S01]  /*7ce0*/  SHF.R.U64 R24, R20, R6.reuse, R21.reuse ;  /* 0x0000000614187219 */ /* 0x18afe20000001215 */
[----:B------:R-:W1:Y:S01]  /*7cf0*/  LDC.64 R34, c[0x0][0x640] ;  /* 0x00019000ff227b82 */ /* 0x000e620000000a00 */
[----:B0-----:R-:W-:Y:S01]  /*7d00*/  SHF.R.U32.HI R4, RZ, R6, R21 ;  /* 0x00000006ff047219 */ /* 0x001fe20000011615 */
[----:B--2---:R-:W-:Y:S01]  /*7d10*/  IMAD.MOV R29, RZ, RZ, -R29 ;  /* 0x000000ffff1d7224 */ /* 0x004fe200078e0a1d */
[----:B------:R-:W-:Y:S01]  /*7d20*/  IADD3 R19, P0, RZ, -R24, RZ ;  /* 0x80000018ff137210 */ /* 0x000fe20007f1e0ff */
[----:B------:R-:W-:Y:S01]  /*7d30*/  ULDC UR6, c[0x0][0x154] ;  /* 0x0000550000067ab9 */ /* 0x000fe20000000800 */
[----:B------:R-:W-:Y:S02]  /*7d40*/  IMAD.MOV.U32 R21, RZ, RZ, 0x1 ;  /* 0x00000001ff157424 */ /* 0x000fe400078e00ff */
[----:B------:R-:W-:Y:S01]  /*7d50*/  IMAD R29, R31, R29, R28 ;  /* 0x0000001d1f1d7224 */ /* 0x000fe200078e021c */
[----:B------:R-:W0:Y:S01]  /*7d60*/  LDC R18, c[0x0][0x618] ;  /* 0x00018600ff127b82 */ /* 0x000e220000000800 */
[----:B------:R-:W-:-:S04]  /*7d70*/  IMAD.X R5, RZ, RZ, ~R4, P0 ;  /* 0x000000ffff057224 */ /* 0x000fc800000e0e04 */
[-C--:B------:R-:W-:Y:S02]  /*7d80*/  IMAD R6, R5, R26.reuse, RZ ;  /* 0x0000001a05067224 */ /* 0x080fe400078e02ff */
[C---:B------:R-:W-:Y:S01]  /*7d90*/  IMAD.WIDE.U32 R4, R19.reuse, R26, R2 ;  /* 0x0000001a13047225 */ /* 0x040fe200078e0002 */
[----:B------:R-:W2:Y:S03]  /*7da0*/  LDC R20, c[0x0][0x608] ;  /* 0x00018200ff147b82 */ /* 0x000ea60000000800 */
[----:B------:R-:W-:Y:S01]  /*7db0*/  IMAD R19, R19, R27, R6 ;  /* 0x0000001b13137224 */ /* 0x000fe200078e0206 */
[----:B------:R-:W-:-:S03]  /*7dc0*/  I2FP.F32.U32 R6, R30 ;  /* 0x0000001e00067245 */ /* 0x000fc60000201000 */
[----:B------:R-:W-:Y:S01]  /*7dd0*/  IMAD.IADD R5, R5, 0x1, R19 ;  /* 0x0000000105057824 */ /* 0x000fe200078e0213 */
[----:B------:R-:W3:Y:S01]  /*7de0*/  LDC R32, c[0x0][0x658] ;  /* 0x00019600ff207b82 */ /* 0x000ee20000000800 */
[----:B-1----:R-:W-:Y:S01]  /*7df0*/  ISETP.NE.U32.AND P0, PT, R34, RZ, PT ;  /* 0x000000ff2200720c */ /* 0x002fe20003f05070 */
[----:B------:R-:W-:-:S03]  /*7e00*/  IMAD.MOV.U32 R19, RZ, RZ, -0x1 ;  /* 0xffffffffff137424 */ /* 0x000fc600078e00ff */
[----:B------:R-:W-:-:S03]  /*7e10*/  ISETP.NE.AND.EX P0, PT, R35, RZ, PT, P0 ;  /* 0x000000ff2300720c */ /* 0x000fc60003f05300 */
[----:B------:R-:W1:Y:S01]  /*7e20*/  LDC R27, c[0x0][0x148] ;  /* 0x00005200ff1b7b82 */ /* 0x000e620000000800 */
[-CC-:B0-----:R-:W-:Y:S02]  /*7e30*/  SHF.R.U64 R22, R4, R18.reuse, R5.reuse ;  /* 0x0000001204167219 */ /* 0x181fe40000001205 */
[----:B------:R-:W-:Y:S01]  /*7e40*/  SHF.R.U32.HI R5, RZ, R18, R5 ;  /* 0x00000012ff057219 */ /* 0x000fe20000011605 */
[----:B------:R-:W-:-:S04]  /*7e50*/  FMUL R18, R6, UR6 ;  /* 0x0000000606127c20 */ /* 0x000fc80008400000 */
[----:B------:R-:W0:Y:S01]  /*7e60*/  LDC R28, c[0x0][0x600] ;  /* 0x00018000ff1c7b82 */ /* 0x000e220000000800 */
[----:B------:R4:W0:Y:S01]  /*7e70*/  F2I.U32.TRUNC.NTZ R25, R18 ;  /* 0x0000001200197305 */ /* 0x000822000020f000 */
[-CC-:B--2---:R-:W-:Y:S02]  /*7e80*/  SHF.R.U64 R6, R22, R20.reuse, R5.reuse ;  /* 0x0000001416067219 */ /* 0x184fe40000001205 */
[----:B------:R-:W-:-:S04]  /*7e90*/  SHF.R.U32.HI R5, RZ, R20, R5 ;  /* 0x00000014ff057219 */ /* 0x000fc80000011605 */
[----:B------:R-:W2:Y:S01]  /*7ea0*/  LDC R33, c[0x0][0x648] ;  /* 0x00019200ff217b82 */ /* 0x000ea20000000800 */
[-CC-:B---3--:R-:W-:Y:S02]  /*7eb0*/  SHF.R.U64 R26, R6, R32.reuse, R5.reuse ;  /* 0x00000020061a7219 */ /* 0x188fe40000001205 */
[-C--:B------:R-:W-:Y:S02]  /*7ec0*/  SHF.L.U32 R19, R19, R32.reuse, RZ ;  /* 0x0000002013137219 */ /* 0x080fe400000006ff */
[-C--:B------:R-:W-:Y:S01]  /*7ed0*/  SHF.R.U32.HI R5, RZ, R32.reuse, R5 ;  /* 0x00000020ff057219 */ /* 0x080fe20000011605 */
[----:B------:R-:W-:Y:S01]  /*7ee0*/  IMAD.MOV.U32 R4, RZ, RZ, R26 ;  /* 0x000000ffff047224 */ /* 0x000fe200078e001a */
[----:B------:R-:W-:Y:S01]  /*7ef0*/  SHF.L.U32 R32, R21, R32, RZ ;  /* 0x0000002015207219 */ /* 0x000fe200000006ff */
[----:B------:R-:W3:Y:S01]  /*7f00*/  LDC R36, c[0x0][0x638] ;  /* 0x00018e00ff247b82 */ /* 0x000ee20000000800 */
[----:B------:R-:W-:-:S07]  /*7f10*/  LOP3.LUT R31, RZ, R19, RZ, 0x33, !PT ;  /* 0x00000013ff1f7212 */ /* 0x000fce00078e33ff */
[----:B------:R-:W0:Y:S01]  /*7f20*/  LDC R37, c[0x0][0x610] ;  /* 0x00018400ff257b82 */ /* 0x000e220000000800 */
[----:B----4-:R-:W-:Y:S05]  /*7f30*/  @!P0 BRA `(.L_x_172) ;  /* 0x0000000000288947 */ /* 0x010fea0003800000 */
[----:B------:R-:W4:Y:S02]  /*7f40*/  LDC R21, c[0x0][0x64c] ;  /* 0x00019300ff157b82 */ /* 0x000f240000000800 */
[----:B----4-:R-:W-:-:S05]  /*7f50*/  IADD3 R21, P0, R26, R21, RZ ;  /* 0x000000151a157210 */ /* 0x010fca0007f1e0ff */
        /* <DEDUP_REMOVED lines=8> */
.L_x_172:
[----:B--2---:R-:W-:Y:S01]  /*7fe0*/  SHF.R.U64 R4, R4, R33, R5 ;  /* 0x0000002104047219 */ /* 0x004fe20000001205 */
[----:B0-----:R-:W-:Y:S01]  /*7ff0*/  VIADD R21, R28, 0xffffffff ;  /* 0xffffffff1c157836 */ /* 0x001fe20000000000 */
[----:B------:R-:W-:Y:S01]  /*8000*/  LOP3.LUT R19, R6, R31, RZ, 0xc0, !PT ;  /* 0x0000001f06137212 */ /* 0x000fe200078ec0ff */
[----:B------:R-:W-:Y:S02]  /*8010*/  IMAD.MOV R25, RZ, RZ, -R25 ;  /* 0x000000ffff197224 */ /* 0x000fe400078e0a19 */
[----:B------:R-:W-:Y:S02]  /*8020*/  IMAD.MOV R5, RZ, RZ, -R4 ;  /* 0x000000ffff057224 */ /* 0x000fe400078e0a04 */
[----:B------:R-:W-:Y:S01]  /*8030*/  IMAD R6, R32, R4, R19 ;  /* 0x0000000420067224 */ /* 0x000fe200078e0213 */
[----:B------:R-:W-:Y:S01]  /*8040*/  LOP3.LUT R19, R22, R21, RZ, 0xc0, !PT ;  /* 0x0000001516137212 */ /* 0x000fe200078ec0ff */
[----:B-1----:R-:W-:Y:S02]  /*8050*/  @P2 IMAD R29, R27, R25, R30 ;  /* 0x000000191b1d2224 */ /* 0x002fe400078e021e */
[----:B---3--:R-:W-:-:S02]  /*8060*/  IMAD R4, R5, R36, R26 ;  /* 0x0000002405047224 */ /* 0x008fc400078e021a */
[----:B------:R-:W-:Y:S02]  /*8070*/  IMAD R6, R6, R37, R29 ;  /* 0x0000002506067224 */ /* 0x000fe400078e021d */
[----:B------:R-:W-:Y:S02]  /*8080*/  IMAD R19, R4, R28, R19 ;  /* 0x0000001c04137224 */ /* 0x000fe400078e0213 */
[----:B------:R-:W-:Y:S02]  /*8090*/  IMAD.MOV.U32 R18, RZ, RZ, 0x1 ;  /* 0x00000001ff127424 */ /* 0x000fe400078e00ff */
[----:B------:R-:W-:Y:S01]  /*80a0*/  IMAD.MOV.U32 R4, RZ, RZ, R24 ;  /* 0x000000ffff047224 */ /* 0x000fe200078e0018 */
[----:B------:R-:W-:Y:S02]  /*80b0*/  SEL R5, R19, R6, !P2 ;  /* 0x0000000613057207 */ /* 0x000fe40005000000 */
[----:B------:R-:W-:-:S07]  /*80c0*/  SEL R6, R6, R19, !P2 ;  /* 0x0000001306067207 */ /* 0x000fce0005000000 */
.L_x_170:
[----:B------:R-:W-:Y:S02]  /*80d0*/  LOP3.LUT P0, RZ, R18, 0xff, RZ, 0xc0, !PT ;  /* 0x000000ff12ff7812 */ /* 0x000fe4000780c0ff */
[----:B------:R-:W-:-:S11]  /*80e0*/  LOP3.LUT R150, R150, 0x1, RZ, 0x3c, !PT ;  /* 0x0000000196967812 */ /* 0x000fd600078e3cff */
[----:B------:R-:W-:Y:S05]  /*80f0*/  @P0 BRA `(.L_x_173) ;  /* 0xffffff9400400947 */ /* 0x000fea000383ffff */
[----:B------:R-:W-:Y:S05]  /*8100*/  EXIT ;  /* 0x000000000000794d */ /* 0x000fea0003800000 */
.L_x_17:
[----:B------:R-:W-:-:S08]  /*8110*/  ISETP.NE.AND P0, PT, R18, RZ, PT ;  /* 0x000000ff1200720c */ /* 0x000fd00003f05270 */
[----:B--23-5:R-:W0:-:S00]  /*8120*/  USETMAXREG.DEALLOC.CTAPOOL 0x28 ;  /* 0x00000028000079c8 */ /* 0x02ce0000080e0500 */
[----:B------:R-:W-:Y:S05]  /*8130*/  @P0 EXIT ;  /* 0x000000000000094d */ /* 0x000fea0003800000 */
[----:B0-----:R-:W-:Y:S01]  /*8140*/  LOP3.LUT P0, RZ, R20, 0xff, RZ, 0xc0, !PT ;  /* 0x000000ff14ff7812 */ /* 0x001fe2000780c0ff */
[----:B------:R-:W-:Y:S02]  /*8150*/  IMAD.MOV.U32 R12, RZ, RZ, 0x1 ;  /* 0x00000001ff0c7424 */ /* 0x000fe400078e00ff */
[----:B------:R-:W-:-:S10]  /*8160*/  IMAD.MOV.U32 R15, RZ, RZ, RZ ;  /* 0x000000ffff0f7224 */ /* 0x000fd400078e00ff */
[----:B------:R-:W-:Y:S05]  /*8170*/  @!P0 BRA `(.L_x_174) ;  /* 0x0000000c00608947 */ /* 0x000fea0003800000 */
[----:B------:R-:W0:Y:S01]  /*8180*/  S2UR UR9, SR_CgaCtaId ;  /* 0x00000000000979c3 */ /* 0x000e220000008800 */
[----:B------:R-:W-:Y:S01]  /*8190*/  ULDC UR5, c[0x0][0x658] ;  /* 0x0001960000057ab9 */ /* 0x000fe20000000800 */
[----:B------:R-:W-:Y:S01]  /*81a0*/  UMOV UR10, 0xffffffff ;  /* 0xffffffff000a7882 */ /* 0x000fe20000000000 */
[----:B------:R-:W-:Y:S01]  /*81b0*/  UMOV UR11, 0x1 ;  /* 0x00000001000b7882 */ /* 0x000fe20000000000 */
[----:B------:R-:W-:Y:S01]  /*81c0*/  USHF.L.U32 UR10, UR10, UR5, URZ ;  /* 0x000000050a0a7299 */ /* 0x000fe2000800063f */
[----:B------:R-:W-:Y:S01]  /*81d0*/  LOP3.LUT P0, RZ, R11, 0x1f, RZ, 0xc0, !PT ;  /* 0x0000001f0bff7812 */ /* 0x000fe2000780c0ff */
[----:B------:R-:W-:Y:S01]  /*81e0*/  BSSY B0, `(.L_x_174) ;  /* 0x00000d1000007945 */ /* 0x000fe20003800000 */
[C---:B------:R-:W-:Y:S01]  /*81f0*/  ISETP.NE.AND P3, PT, R10.reuse, RZ, PT ;  /* 0x000000ff0a00720c */ /* 0x040fe20003f65270 */
[----:B------:R-:W-:Y:S01]  /*8200*/  ULOP3.LUT UR14, URZ, UR10, URZ, 0x33, !UPT ;  /* 0x0000000a3f0e7292 */ /* 0x000fe2000f8e333f */
[----:B------:R-:W-:Y:S01]  /*8210*/  ISETP.NE.OR P0, PT, R10, RZ, !P0 ;  /* 0x000000ff0a00720c */ /* 0x000fe20004705670 */
[----:B------:R-:W-:Y:S01]  /*8220*/  IMAD.MOV.U32 R14, RZ, RZ, 0x1 ;  /* 0x00000001ff0e7424 */ /* 0x000fe200078e00ff */
[----:B------:R-:W-:Y:S01]  /*8230*/  LOP3.LUT R13, R7, 0x2, RZ, 0xfc, !PT ;  /* 0x00000002070d7812 */ /* 0x000fe200078efcff */
[----:B------:R-:W-:Y:S01]  /*8240*/  IMAD.MOV.U32 R12, RZ, RZ, 0x1 ;  /* 0x00000001ff0c7424 */ /* 0x000fe200078e00ff */
[----:B------:R-:W-:Y:S01]  /*8250*/  ULDC UR4, c[0x0][0x600] ;  /* 0x0001800000047ab9 */ /* 0x000fe20000000800 */
[----:B------:R-:W-:Y:S01]  /*8260*/  IMAD.MOV.U32 R15, RZ, RZ, RZ ;  /* 0x000000ffff0f7224 */ /* 0x000fe200078e00ff */
[----:B------:R-:W-:Y:S01]  /*8270*/  UMOV UR15, 0x5 ;  /* 0x00000005000f7882 */ /* 0x000fe20000000000 */
[----:B------:R-:W-:-:S02]  /*8280*/  UIADD3 UR25, UR13, 0x1, URZ ;  /* 0x000000010d197890 */ /* 0x000fc4000fffe03f */
[----:B------:R-:W-:Y:S02]  /*8290*/  UIADD3 UR4, UR4, -0x1, URZ ;  /* 0xffffffff04047890 */ /* 0x000fe4000fffe03f */
[----:B------:R-:W-:Y:S01]  /*82a0*/  USHF.L.U32 UR5, UR11, UR5, URZ ;  /* 0x000000050b057299 */ /* 0x000fe2000800063f */
[----:B------:R-:W-:Y:S01]  /*82b0*/  ULDC.64 UR26, c[0x0][0x198] ;  /* 0x00006600001a7ab9 */ /* 0x000fe20000000a00 */
[----:B0-----:R-:W-:Y:S02]  /*82c0*/  ULOP3.LUT UR8, UR9, 0x1, URZ, 0xc0, !UPT ;  /* 0x0000000109087892 */ /* 0x001fe4000f8ec03f */
[----:B------:R-:W-:Y:S02]  /*82d0*/  USHF.R.U32.HI UR28, URZ, 0x1, UR9 ;  /* 0x000000013f1c7899 */ /* 0x000fe40008011609 */
[----:B------:R-:W-:Y:S02]  /*82e0*/  USHF.L.U32 UR6, UR9, 0x6, URZ ;  /* 0x0000000609067899 */ /* 0x000fe4000800063f */
[----:B------:R-:W-:-:S02]  /*82f0*/  USHF.L.U32 UR7, UR9, 0xc, URZ ;  /* 0x0000000c09077899 */ /* 0x000fc4000800063f */
[----:B------:R-:W-:Y:S02]  /*8300*/  ULOP3.LUT UR9, UR9, 0xfffffffe, URZ, 0xc0, !UPT ;  /* 0xfffffffe09097892 */ /* 0x000fe4000f8ec03f */
[----:B------:R-:W-:Y:S02]  /*8310*/  UISETP.GT.U32.AND UP0, UPT, UR8, 0xffff, UPT ;  /* 0x0000ffff0800788c */ /* 0x000fe4000bf04070 */
[----:B------:R-:W-:Y:S02]  /*8320*/  USHF.L.U32 UR10, UR11, UR9, URZ ;  /* 0x000000090b0a7299 */ /* 0x000fe4000800063f */
[----:B------:R-:W-:Y:S02]  /*8330*/  ULOP3.LUT UR9, UR9, 0x1, URZ, 0xfc, !UPT ;  /* 0x0000000109097892 */ /* 0x000fe4000f8efc3f */
[----:B------:R-:W-:Y:S02]  /*8340*/  USEL UR8, UR8, 0xffff, !UP0 ;  /* 0x0000ffff08087887 */ /* 0x000fe4000c000000 */
[----:B------:R-:W-:-:S02]  /*8350*/  USHF.L.U32 UR9, UR11, UR9, URZ ;  /* 0x000000090b097299 */ /* 0x000fc4000800063f */
[----:B------:R-:W-:Y:S02]  /*8360*/  ULOP3.LUT UR8, UR8, 0xffff, URZ, 0xc0, !UPT ;  /* 0x0000ffff08087892 */ /* 0x000fe4000f8ec03f */
[----:B------:R-:W-:Y:S02]  /*8370*/  ULOP3.LUT UR6, UR6, 0x40, URZ, 0xc0, !UPT ;  /* 0x0000004006067892 */ /* 0x000fe4000f8ec03f */
[----:B------:R-:W-:Y:S02]  /*8380*/  ULOP3.LUT UR7, UR7, 0x1000, URZ, 0xc0, !UPT ;  /* 0x0000100007077892 */ /* 0x000fe4000f8ec03f */
[----:B------:R-:W-:Y:S02]  /*8390*/  ULOP3.LUT UR20, UR10, UR9, URZ, 0xfc, !UPT ;  /* 0x000000090a147292 */ /* 0x000fe4000f8efc3f */
[----:B------:R-:W-:-:S12]  /*83a0*/  USHF.L.U32 UR15, UR15, UR8, URZ ;  /* 0x000000080f0f7299 */ /* 0x000fd8000800063f */
.L_x_186:
[----:B------:R-:W-:-:S03]  /*83b0*/  UMOV UR8, 0xffffffff ;  /* 0xffffffff00087882 */ /* 0x000fc60000000000 */
[----:B------:R-:W-:Y:S05]  /*83c0*/  BRA.DIV UR8, `(.L_x_175) ;  /* 0x0000000e08c87947 */ /* 0x000fea000b800000 */
[----:B------:R-:W-:-:S13]  /*83d0*/  ELECT P1, URZ, PT ;  /* 0x00000000003f782f */ /* 0x000fda0003820000 */
.L_x_198:
[----:B------:R-:W0:Y:S01]  /*83e0*/  LDC R10, c[0x0][0x28c] ;  /* 0x0000a300ff0a7b82 */ /* 0x000e220000000800 */
[----:B------:R-:W-:Y:S01]  /*83f0*/  BSSY B1, `(.L_x_176) ;  /* 0x000003c000017945 */ /* 0x000fe20003800000 */
[----:B0-----:R-:W-:-:S13]  /*8400*/  ISETP.LT.OR P1, PT, R10, 0x1, !P1 ;  /* 0x000000010a00780c */ /* 0x001fda0004f21670 */
[----:B------:R-:W-:Y:S05]  /*8410*/  @P1 BRA `(.L_x_177) ;  /* 0x0000000000e41947 */ /* 0x000fea0003800000 */
[----:B------:R-:W-:Y:S01]  /*8420*/  LEA R10, R6, UR28, 0x1 ;  /* 0x0000001c060a7c11 */ /* 0x000fe2000f8e08ff */
[----:B------:R-:W-:Y:S01]  /*8430*/  IMAD.MOV.U32 R18, RZ, RZ, RZ ;  /* 0x000000ffff127224 */ /* 0x000fe200078e00ff */
[----:B------:R-:W-:Y:S01]  /*8440*/  LEA R16, R5, UR6, 0x7 ;  /* 0x0000000605107c11 */ /* 0x000fe2000f8e38ff */
[----:B------:R-:W-:Y:S02]  /*8450*/  IMAD.U32 R20, RZ, RZ, UR25 ;  /* 0x00000019ff147e24 */ /* 0x000fe4000f8e00ff */
[----:B------:R-:W-:Y:S02]  /*8460*/  IMAD.MOV.U32 R5, RZ, RZ, R12 ;  /* 0x000000ffff057224 */ /* 0x000fe400078e000c */
[----:B------:R-:W-:Y:S02]  /*8470*/  IMAD.MOV.U32 R6, RZ, RZ, R15 ;  /* 0x000000ffff067224 */ /* 0x000fe400078e000f */
[----:B------:R-:W-:-:S07]  /*8480*/  IMAD.SHL.U32 R17, R10, 0x20, RZ ;  /* 0x000000200a117824 */ /* 0x000fce00078e00ff */
.L_x_181:
[----:B------:R-:W0:Y:S01]  /*8490*/  S2R R11, SR_CgaCtaId ;  /* 0x00000000000b7919 */ /* 0x000e220000008800 */
[----:B------:R-:W-:-:S04]  /*84a0*/  MOV R10, 0x400 ;  /* 0x00000400000a7802 */ /* 0x000fc80000000f00 */
[----:B0-----:R-:W-:Y:S02]  /*84b0*/  LEA R21, R11, R10, 0x18 ;  /* 0x0000000a0b157211 */ /* 0x001fe400078ec0ff */
[----:B------:R-:W-:Y:S01]  /*84c0*/  SHF.L.U32 R10, R5, 0x1f, RZ ;  /* 0x0000001f050a7819 */ /* 0x000fe200000006ff */
[----:B------:R-:W0:Y:S02]  /*84d0*/  @!P3 LDC R11, c[0x0][0x500] ;  /* 0x00014000ff0bbb82 */ /* 0x000e240000000800 */
[----:B------:R-:W-:-:S04]  /*84e0*/  IMAD R19, R6, 0x8, R21 ;  /* 0x0000000806137824 */ /* 0x000fc800078e0215 */
[----:B------:R-:W1:Y:S02]  /*84f0*/  SYNCS.PHASECHK.TRANS64.TRYWAIT P1, [R19+URZ+0x18], R10 ;  /* 0x0000180a130075a7 */ /* 0x000e64000802017f */
[----:B-1----:R-:W-:Y:S05]  /*8500*/  @!P1 BRA `(.L_x_178) ;  /* 0x0000000c00989947 */ /* 0x002fea0003800000 */
.L_x_199:
[----:B-1----:R-:W-:Y:S01]  /*8510*/  PRMT R10, R13, 0x9910, RZ ;  /* 0x000099100d0a7816 */ /* 0x002fe200000000ff */
[----:B0-----:R0:W-:Y:S03]  /*8520*/  @!P3 SYNCS.ARRIVE.TRANS64 RZ, [R19+URZ], R11 ;  /* 0x0000000b13ffb9a7 */ /* 0x0011e6000800003f */
[----:B------:R-:W-:-:S13]  /*8530*/  ISETP.NE.AND P1, PT, R10, 0x2, PT ;  /* 0x000000020a00780c */ /* 0x000fda0003f25270 */
[----:B0-----:R-:W-:Y:S05]  /*8540*/  @P1 BRA `(.L_x_179) ;  /* 0x0000000000041947 */ /* 0x001fea0003800000 */
[----:B------:R-:W-:Y:S01]  /*8550*/  BPT.TRAP 0x1 ;  /* 0x000000040000795c */ /* 0x000fe20000300000 */
.L_x_179:
[----:B------:R-:W-:Y:S05]  /*8560*/  @P0 BRA `(.L_x_180) ;  /* 0x0000000000040947 */ /* 0x000fea0003800000 */
[----:B------:R-:W-:Y:S01]  /*8570*/  BPT.TRAP 0x1 ;  /* 0x000000040000795c */ /* 0x000fe20000300000 */
.L_x_180:
[----:B------:R-:W-:Y:S01]  /*8580*/  LEA R10, R6, UR28, 0x1 ;  /* 0x0000001c060a7c11 */ /* 0x000fe2000f8e08ff */
[----:B------:R-:W-:Y:S01]  /*8590*/  VIADD R20, R20, 0xffffffff ;  /* 0xffffffff14147836 */ /* 0x000fe20000000000 */
[----:B------:R-:W-:Y:S01]  /*85a0*/  R2UR UR11, R6 ;  /* 0x00000000060b72ca */ /* 0x000fe200000e0000 */
[----:B------:R-:W-:Y:S01]  /*85b0*/  UIADD3 UR16, UP0, UR26, 0xf0, URZ ;  /* 0x000000f01a107890 */ /* 0x000fe2000ff1e03f */
[----:B------:R-:W-:Y:S01]  /*85c0*/  R2UR UR22, R21 ;  /* 0x00000000151672ca */ /* 0x000fe200000e0000 */
[----:B------:R-:W-:Y:S01]  /*85d0*/  IMAD.U32 R10, R10, 0x800, R21 ;  /* 0x000008000a0a7824 */ /* 0x000fe200078e0015 */
[----:B------:R-:W-:Y:S01]  /*85e0*/  R2UR UR23, R17 ;  /* 0x00000000111772ca */ /* 0x000fe200000e0000 */
[----:B------:R-:W-:Y:S01]  /*85f0*/  UIADD3 UR30, UP1, UR26, 0x1f0, URZ ;  /* 0x000001f01a1e7890 */ /* 0x000fe2000ff3e03f */
[----:B------:R-:W-:Y:S01]  /*8600*/  R2UR UR9, R19 ;  /* 0x00000000130972ca */ /* 0x000fe200000e0000 */
[----:B------:R-:W-:Y:S01]  /*8610*/  UIADD3.X UR17, URZ, UR27, URZ, UP0, !UPT ;  /* 0x0000001b3f117290 */ /* 0x000fe200087fe43f */
[----:B------:R-:W-:Y:S01]  /*8620*/  R2UR UR8, R10 ;  /* 0x000000000a0872ca */ /* 0x000fe200000e0000 */
[----:B------:R-:W-:Y:S01]  /*8630*/  UPRMT UR21, URZ, 0x5410, UR15 ;  /* 0x000054103f157896 */ /* 0x000fe2000800000f */
[----:B------:R-:W-:Y:S01]  /*8640*/  R2UR UR10, R18 ;  /* 0x00000000120a72ca */ /* 0x000fe200000e0000 */
[----:B------:R-:W-:Y:S01]  /*8650*/  VIADD R6, R6, 0x1 ;  /* 0x0000000106067836 */ /* 0x000fe20000000000 */
[----:B------:R-:W-:Y:S01]  /*8660*/  R2UR UR12, R4 ;  /* 0x00000000040c72ca */ /* 0x000fe200000e0000 */
[----:B------:R-:W-:Y:S01]  /*8670*/  ULEA UR11, UR11, UR7, 0xd ;  /* 0x000000070b0b7291 */ /* 0x000fe2000f8e683f */
[----:B------:R-:W-:Y:S01]  /*8680*/  R2UR UR24, R16 ;  /* 0x00000000101872ca */ /* 0x000fe200000e0000 */
[----:B------:R-:W-:Y:S01]  /*8690*/  UPRMT UR29, URZ, 0x5410, UR20 ;  /* 0x000054103f1d7896 */ /* 0x000fe20008000014 */
[----:B------:R-:W-:Y:S01]  /*86a0*/  ISETP.GT.AND P4, PT, R20, 0x1, PT ;  /* 0x000000011400780c */ /* 0x000fe20003f84270 */
[----:B------:R-:W-:Y:S01]  /*86b0*/  UIADD3 UR22, UR22, 0x3100, UR11 ;  /* 0x0000310016167890 */ /* 0x000fe2000fffe00b */
[----:B------:R-:W-:Y:S01]  /*86c0*/  ISETP.NE.AND P1, PT, R6, 0x3, PT ;  /* 0x000000030600780c */ /* 0x000fe20003f25270 */
[----:B------:R-:W-:Y:S01]  /*86d0*/  UIADD3.X UR31, URZ, UR27, URZ, UP1, !UPT ;  /* 0x0000001b3f1f7290 */ /* 0x000fe20008ffe43f */
[----:B------:R-:W-:Y:S01]  /*86e0*/  VIADD R18, R18, 0x40 ;  /* 0x0000004012127836 */ /* 0x000fe20000000000 */
[----:B------:R-:W-:Y:S01]  /*86f0*/  UIADD3 UR8, UR8, 0x100, URZ ;  /* 0x0000010008087890 */ /* 0x000fe2000fffe03f */
[----:B------:R-:W-:Y:S01]  /*8700*/  SEL R10, RZ, 0x1, P1 ;  /* 0x00000001ff0a7807 */ /* 0x000fe20000800000 */
[----:B------:R-:W-:Y:S01]  /*8710*/  UMOV UR18, 0x0 ;  /* 0x0000000000127882 */ /* 0x000fe20000000000 */
[----:B------:R-:W-:Y:S01]  /*8720*/  UMOV UR19, 0x10000000 ;  /* 0x1000000000137882 */ /* 0x000fe20000000000 */
[----:B------:R-:W-:Y:S01]  /*8730*/  UMOV UR11, UR23 ;  /* 0x00000017000b7c82 */ /* 0x000fe20008000000 */
[----:B------:R-:W-:-:S02]  /*8740*/  LOP3.LUT R5, R5, R10, RZ, 0x3c, !PT ;  /* 0x0000000a05057212 */ /* 0x000fc400078e3cff */
[----:B------:R-:W-:Y:S02]  /*8750*/  SEL R6, R6, RZ, P1 ;  /* 0x000000ff06067207 */ /* 0x000fe40000800000 */
[----:B------:R0:W-:Y:S02]  /*8760*/  UTMALDG.3D.MULTICAST [UR8], [UR16], UR21, desc[UR18] ;  /* 0x00001208100073b4 */ /* 0x0001e40008011815 */
[----:B0-----:R-:W-:Y:S01]  /*8770*/  UMOV UR8, UR22 ;  /* 0x0000001600087c82 */ /* 0x001fe20008000000 */
[----:B------:R-:W-:Y:S02]  /*8780*/  UMOV UR11, UR24 ;  /* 0x00000018000b7c82 */ /* 0x000fe40008000000 */
[----:B------:R0:W-:Y:S02]  /*8790*/  UTMALDG.3D.MULTICAST [UR8], [UR30], UR29, desc[UR18] ;  /* 0x000012081e0073b4 */ /* 0x0001e4000801181d */
[----:B0-----:R-:W-:Y:S05]  /*87a0*/  @P4 BRA `(.L_x_181) ;  /* 0xfffffffc00384947 */ /* 0x001fea000383ffff */
.L_x_177:
[----:B------:R-:W-:Y:S05]  /*87b0*/  BSYNC B1 ;  /* 0x0000000000017941 */ /* 0x000fea0003800000 */
.L_x_176:
[----:B------:R-:W-:Y:S01]  /*87c0*/  LOP3.LUT P5, RZ, R14, 0xff, RZ, 0xc0, !PT ;  /* 0x000000ff0eff7812 */ /* 0x000fe200078ac0ff */
[----:B------:R-:W-:Y:S01]  /*87d0*/  VIADD R6, R15, UR13 ;  /* 0x0000000d0f067c36 */ /* 0x000fe20008000000 */
[----:B------:R-:W-:Y:S01]  /*87e0*/  ULDC.64 UR8, c[0x0][0x650] ;  /* 0x0001940000087ab9 */ /* 0x000fe20000000a00 */
[----:B------:R-:W-:Y:S01]  /*87f0*/  IMAD.U32 R11, RZ, RZ, UR13 ;  /* 0x0000000dff0b7e24 */ /* 0x000fe2000f8e00ff */
[----:B------:R-:W-:Y:S01]  /*8800*/  UISETP.GE.U32.AND UP0, UPT, UR13, 0x3, UPT ;  /* 0x000000030d00788c */ /* 0x000fe2000bf06070 */
[----:B------:R-:W-:Y:S01]  /*8810*/  BSSY B1, `(.L_x_182) ;  /* 0x000006b000017945 */ /* 0x000fe20003800000 */
[----:B------:R-:W-:Y:S02]  /*8820*/  ISETP.GT.U32.AND P1, PT, R6, 0x2, PT ;  /* 0x000000020600780c */ /* 0x000fe40003f24070 */
[----:B------:R-:W-:Y:S02]  /*8830*/  PRMT R14, RZ, 0x7610, R14 ;  /* 0x00007610ff0e7816 */ /* 0x000fe4000000000e */
[----:B------:R-:W-:-:S02]  /*8840*/  ISETP.LT.U32.AND P1, PT, R11, 0x3, P1 ;  /* 0x000000030b00780c */ /* 0x000fc40000f21070 */
[----:B------:R-:W-:Y:S01]  /*8850*/  PLOP3.LUT P4, PT, PT, PT, UP0, 0x80, 0x0 ;  /* 0x000000000000781c */ /* 0x000fe20003f8f008 */
[----:B------:R-:W0:Y:S01]  /*8860*/  @P5 S2R R5, SR_CgaCtaId ;  /* 0x0000000000055919 */ /* 0x000e220000008800 */
[----:B------:R-:W-:-:S04]  /*8870*/  @P5 MOV R4, 0x400 ;  /* 0x0000040000045802 */ /* 0x000fc80000000f00 */
[----:B0-----:R-:W-:Y:S01]  /*8880*/  @P5 LEA R10, R5, R4, 0x18 ;  /* 0x00000004050a5211 */ /* 0x001fe200078ec0ff */
[----:B------:R-:W-:-:S03]  /*8890*/  IMAD.WIDE.U32 R4, R6, -0x55555555, RZ ;  /* 0xaaaaaaab06047825 */ /* 0x000fc600078e00ff */
[----:B------:R0:W-:Y:S01]  /*88a0*/  @P5 SYNCS.ARRIVE.TRANS64.A1T0 RZ, [R10+URZ+0x68], RZ ;  /* 0x000068ff0aff59a7 */ /* 0x0001e2000810003f */
[----:B------:R-:W-:Y:S01]  /*88b0*/  IADD3 R2, P5, R2, R8, RZ ;  /* 0x0000000802027210 */ /* 0x000fe20007fbe0ff */
[----:B------:R-:W-:Y:S01]  /*88c0*/  IMAD.MOV.U32 R4, RZ, RZ, -0x1 ;  /* 0xffffffffff047424 */ /* 0x000fe200078e00ff */
[----:B------:R-:W-:Y:S02]  /*88d0*/  SHF.R.U32.HI R11, RZ, 0x1, R5 ;  /* 0x00000001ff0b7819 */ /* 0x000fe40000011605 */
[----:B------:R-:W-:Y:S01]  /*88e0*/  SEL R5, RZ, 0x1, !P1 ;  /* 0x00000001ff057807 */ /* 0x000fe20004800000 */
[----:B------:R-:W-:Y:S01]  /*88f0*/  IMAD.X R3, R3, 0x1, R0, P5 ;  /* 0x0000000103037824 */ /* 0x000fe200028e0600 */
[----:B------:R-:W-:Y:S01]  /*8900*/  ISETP.GE.U32.AND P1, PT, R2, UR8, PT ;  /* 0x0000000802007c0c */ /* 0x000fe2000bf26070 */
[----:B------:R-:W-:Y:S01]  /*8910*/  IMAD R15, R11, -0x3, R6 ;  /* 0xfffffffd0b0f7824 */ /* 0x000fe200078e0206 */
[----:B------:R-:W-:Y:S01]  /*8920*/  LOP3.LUT R12, R12, R5, RZ, 0x3c, !PT ;  /* 0x000000050c0c7212 */ /* 0x000fe200078e3cff */
[----:B------:R-:W-:Y:S01]  /*8930*/  IMAD.MOV.U32 R6, RZ, RZ, -0x1 ;  /* 0xffffffffff067424 */ /* 0x000fe200078e00ff */
[----:B------:R-:W-:Y:S01]  /*8940*/  ISETP.GE.U32.AND.EX P1, PT, R3, UR9, PT, P1 ;  /* 0x0000000903007c0c */ /* 0x000fe2000bf26110 */
[----:B------:R-:W-:Y:S01]  /*8950*/  IMAD.MOV.U32 R5, RZ, RZ, -0x1 ;  /* 0xffffffffff057424 */ /* 0x000fe200078e00ff */
[----:B------:R-:W-:-:S02]  /*8960*/  @P4 LOP3.LUT R12, R12, 0x1, R11, 0x78, !PT ;  /* 0x000000010c0c4812 */ /* 0x000fc400078e780b */
[----:B0-----:R-:W-:-:S09]  /*8970*/  PRMT R10, RZ, 0x7610, R10 ;  /* 0x00007610ff0a7816 */ /* 0x001fd2000000000a */
[----:B------:R-:W-:Y:S05]  /*8980*/  @P1 BRA `(.L_x_183) ;  /* 0x00000004004c1947 */ /* 0x000fea0003800000 */
[----:B------:R-:W0:Y:S01]  /*8990*/  S2R R17, SR_CTAID.X ;  /* 0x0000000000117919 */ /* 0x000e220000002500 */
[----:B------:R-:W-:Y:S01]  /*89a0*/  ULDC.64 UR8, c[0x0][0x628] ;  /* 0x00018a0000087ab9 */ /* 0x000fe20000000a00 */
[----:B------:R-:W1:Y:S01]  /*89b0*/  LDC R18, c[0x0][0x144] ;  /* 0x00005100ff127b82 */ /* 0x000e620000000800 */
[----:B------:R-:W-:Y:S01]  /*89c0*/  ISETP.NE.U32.AND P1, PT, RZ, UR8, PT ;  /* 0x00000008ff007c0c */ /* 0x000fe2000bf25070 */
[----:B------:R-:W2:Y:S01]  /*89d0*/  S2R R6, SR_CTAID.Y ;  /* 0x0000000000067919 */ /* 0x000ea20000002600 */
[----:B------:R-:W-:Y:S01]  /*89e0*/  ULDC UR10, c[0x0][0x150] ;  /* 0x00005400000a7ab9 */ /* 0x000fe20000000800 */
[----:B------:R-:W-:Y:S01]  /*89f0*/  ULDC UR11, c[0x0][0x630] ;  /* 0x00018c00000b7ab9 */ /* 0x000fe20000000800 */
[----:B------:R-:W-:Y:S01]  /*8a00*/  ISETP.NE.AND.EX P1, PT, RZ, UR9, PT, P1 ;  /* 0x00000009ff007c0c */ /* 0x000fe2000bf25310 */
[----:B------:R-:W-:Y:S01]  /*8a10*/  IMAD.MOV.U32 R4, RZ, RZ, R2 ;  /* 0x000000ffff047224 */ /* 0x000fe200078e0002 */
[----:B0-----:R-:W-:-:S05]  /*8a20*/  I2FP.F32.U32 R5, R17 ;  /* 0x0000001100057245 */ /* 0x001fca0000201000 */
[----:B------:R-:W-:Y:S01]  /*8a30*/  FMUL R20, R5, UR10 ;  /* 0x0000000a05147c20 */ /* 0x000fe20008400000 */
[----:B------:R-:W-:-:S05]  /*8a40*/  IMAD.MOV.U32 R5, RZ, RZ, R3 ;  /* 0x000000ffff057224 */ /* 0x000fca00078e0003 */
[----:B--2---:R-:W-:Y:S05]  /*8a50*/  @!P1 BRA `(.L_x_184) ;  /* 0x0000000000289947 */ /* 0x004fea0003800000 */
[----:B------:R-:W-:Y:S02]  /*8a60*/  ULDC UR10, c[0x0][0x634] ;  /* 0x00018d00000a7ab9 */ /* 0x000fe40000000800 */
[----:B------:R-:W-:-:S05]  /*8a70*/  IADD3 R5, P1, R2, UR10, RZ ;  /* 0x0000000a02057c10 */ /* 0x000fca000ff3e0ff */
[----:B------:R-:W-:-:S04]  /*8a80*/  IMAD.X R19, RZ, RZ, R3, P1 ;  /* 0x000000ffff137224 */ /* 0x000fc800008e0603 */
[----:B------:R-:W-:-:S04]  /*8a90*/  IMAD.WIDE.U32 R10, R19, UR8, RZ ;  /* 0x00000008130a7c25 */ /* 0x000fc8000f8e00ff */
[----:B------:R-:W-:-:S04]  /*8aa0*/  IMAD.WIDE.U32 R10, P1, R5, UR9, R10 ;  /* 0x00000009050a7c25 */ /* 0x000fc8000f82000a */
[----:B------:R-:W-:-:S04]  /*8ab0*/  IMAD.WIDE.U32 R4, R5, UR8, RZ ;  /* 0x0000000805047c25 */ /* 0x000fc8000f8e00ff */
[----:B------:R-:W-:Y:S01]  /*8ac0*/  IMAD.MOV.U32 R4, RZ, RZ, R11 ;  /* 0x000000ffff047224 */ /* 0x000fe200078e000b */
[----:B------:R-:W-:Y:S01]  /*8ad0*/  IADD3 RZ, P4, R5, R10, RZ ;  /* 0x0000000a05ff7210 */ /* 0x000fe20007f9e0ff */
[----:B------:R-:W-:-:S04]  /*8ae0*/  IMAD.X R5, RZ, RZ, RZ, P1 ;  /* 0x000000ffff057224 */ /* 0x000fc800008e06ff */
[----:B------:R-:W-:-:S08]  /*8af0*/  IMAD.WIDE.U32.X R4, R19, UR9, R4, P4 ;  /* 0x0000000913047c25 */ /* 0x000fd0000a0e0404 */
.L_x_184:
[--C-:B------:R-:W-:Y:S01]  /*8b00*/  SHF.R.U64 R16, R4, UR11, R5.reuse ;  /* 0x0000000b04107c19 */ /* 0x100fe20008001205 */
[----:B------:R-:W0:Y:S01]  /*8b10*/  F2I.U32.TRUNC.NTZ R20, R20 ;  /* 0x0000001400147305 */ /* 0x000e22000020f000 */
[----:B------:R-:W-:Y:S01]  /*8b20*/  SHF.R.U32.HI R4, RZ, UR11, R5 ;  /* 0x0000000bff047c19 */ /* 0x000fe20008011605 */
[----:B------:R-:W-:Y:S01]  /*8b30*/  ULDC.64 UR8, c[0x0][0x620] ;  /* 0x0001880000087ab9 */ /* 0x000fe20000000a00 */
[----:B------:R-:W-:Y:S01]  /*8b40*/  IADD3 R11, P1, RZ, -R16, RZ ;  /* 0x80000010ff0b7210 */ /* 0x000fe20007f3e0ff */
[----:B------:R-:W-:Y:S01]  /*8b50*/  ULDC.64 UR10, c[0x0][0x640] ;  /* 0x00019000000a7ab9 */ /* 0x000fe20000000a00 */
[----:B------:R-:W2:Y:S03]  /*8b60*/  LDC R21, c[0x0][0x148] ;  /* 0x00005200ff157b82 */ /* 0x000ea60000000800 */
[----:B------:R-:W-:Y:S01]  /*8b70*/  IMAD.X R4, RZ, RZ, ~R4, P1 ;  /* 0x000000ffff047224 */ /* 0x000fe200008e0e04 */
[----:B------:R-:W-:-:S03]  /*8b80*/  ISETP.NE.U32.AND P1, PT, RZ, UR10, PT ;  /* 0x0000000aff007c0c */ /* 0x000fc6000bf25070 */
[----:B------:R-:W-:Y:S01]  /*8b90*/  IMAD R10, R4, UR8, RZ ;  /* 0x00000008040a7c24 */ /* 0x000fe2000f8e02ff */
[----:B------:R-:W-:Y:S01]  /*8ba0*/  ISETP.NE.AND.EX P1, PT, RZ, UR11, PT, P1 ;  /* 0x0000000bff007c0c */ /* 0x000fe2000bf25310 */
[----:B------:R-:W-:Y:S01]  /*8bb0*/  IMAD.WIDE.U32 R4, R11, UR8, R2 ;  /* 0x000000080b047c25 */ /* 0x000fe2000f8e0002 */
[----:B------:R-:W-:-:S03]  /*8bc0*/  ULDC UR8, c[0x0][0x618] ;  /* 0x0001860000087ab9 */ /* 0x000fc60000000800 */
[----:B------:R-:W-:Y:S01]  /*8bd0*/  IMAD R11, R11, UR9, R10 ;  /* 0x000000090b0b7c24 */ /* 0x000fe2000f8e020a */
[----:B------:R-:W-:Y:S01]  /*8be0*/  ULDC UR9, c[0x0][0x154] ;  /* 0x0000550000097ab9 */ /* 0x000fe20000000800 */
[----:B0-----:R-:W-:Y:S02]  /*8bf0*/  IMAD.MOV R10, RZ, RZ, -R20 ;  /* 0x000000ffff0a7224 */ /* 0x001fe400078e0a14 */
[----:B------:R-:W-:Y:S02]  /*8c00*/  IMAD.IADD R5, R5, 0x1, R11 ;  /* 0x0000000105057824 */ /* 0x000fe400078e020b */
[----:B-1----:R-:W-:Y:S01]  /*8c10*/  IMAD R17, R18, R10, R17 ;  /* 0x0000000a12117224 */ /* 0x002fe200078e0211 */
[----:B------:R-:W-:Y:S02]  /*8c20*/  I2FP.F32.U32 R10, R6 ;  /* 0x00000006000a7245 */ /* 0x000fe40000201000 */
[--C-:B------:R-:W-:Y:S02]  /*8c30*/  SHF.R.U64 R18, R4, UR8, R5.reuse ;  /* 0x0000000804127c19 */ /* 0x100fe40008001205 */
[----:B------:R-:W-:Y:S01]  /*8c40*/  SHF.R.U32.HI R5, RZ, UR8, R5 ;  /* 0x00000008ff057c19 */ /* 0x000fe20008011605 */
[----:B------:R-:W-:Y:S01]  /*8c50*/  FMUL R10, R10, UR9 ;  /* 0x000000090a0a7c20 */ /* 0x000fe20008400000 */
[----:B------:R-:W-:-:S02]  /*8c60*/  ULDC UR8, c[0x0][0x608] ;  /* 0x0001820000087ab9 */ /* 0x000fc40000000800 */
[--C-:B------:R-:W-:Y:S01]  /*8c70*/  SHF.R.U64 R20, R18, UR8, R5.reuse ;  /* 0x0000000812147c19 */ /* 0x100fe20008001205 */
[----:B------:R0:W1:Y:S01]  /*8c80*/  F2I.U32.TRUNC.NTZ R22, R10 ;  /* 0x0000000a00167305 */ /* 0x000062000020f000 */
[----:B------:R-:W-:Y:S01]  /*8c90*/  SHF.R.U32.HI R5, RZ, UR8, R5 ;  /* 0x00000008ff057c19 */ /* 0x000fe20008011605 */
[----:B------:R-:W-:-:S03]  /*8ca0*/  ULDC UR8, c[0x0][0x658] ;  /* 0x0001960000087ab9 */ /* 0x000fc60000000800 */
[--C-:B------:R-:W-:Y:S02]  /*8cb0*/  SHF.R.U64 R19, R20, UR8, R5.reuse ;  /* 0x0000000814137c19 */ /* 0x100fe40008001205 */
[----:B------:R-:W-:-:S03]  /*8cc0*/  SHF.R.U32.HI R23, RZ, UR8, R5 ;  /* 0x00000008ff177c19 */ /* 0x000fc60008011605 */
[----:B------:R-:W-:Y:S02]  /*8cd0*/  IMAD.MOV.U32 R4, RZ, RZ, R19 ;  /* 0x000000ffff047224 */ /* 0x000fe400078e0013 */
[----:B------:R-:W-:Y:S01]  /*8ce0*/  IMAD.MOV.U32 R5, RZ, RZ, R23 ;  /* 0x000000ffff057224 */ /* 0x000fe200078e0017 */
[----:B0-----:R-:W-:Y:S06]  /*8cf0*/  @!P1 BRA `(.L_x_185) ;  /* 0x0000000000289947 */ /* 0x001fec0003800000 */
        /* <DEDUP_REMOVED lines=10> */
.L_x_185:
[----:B------:R-:W-:Y:S01]  /*8da0*/  ULDC UR8, c[0x0][0x648] ;  /* 0x0001920000087ab9 */ /* 0x000fe20000000800 */
[----:B-1----:R-:W-:Y:S01]  /*8db0*/  IMAD.MOV R22, RZ, RZ, -R22 ;  /* 0x000000ffff167224 */ /* 0x002fe200078e0a16 */
[----:B------:R-:W-:Y:S01]  /*8dc0*/  SHF.R.U64 R5, R4, UR8, R5 ;  /* 0x0000000804057c19 */ /* 0x000fe20008001205 */
[----:B------:R-:W-:Y:S01]  /*8dd0*/  ULDC UR8, c[0x0][0x638] ;  /* 0x00018e0000087ab9 */ /* 0x000fe20000000800 */
[----:B------:R-:W-:Y:S01]  /*8de0*/  LOP3.LUT R4, R20, UR14, RZ, 0xc0, !PT ;  /* 0x0000000e14047c12 */ /* 0x000fe2000f8ec0ff */
[----:B--2---:R-:W-:Y:S01]  /*8df0*/  @P2 IMAD R17, R21, R22, R6 ;  /* 0x0000001615112224 */ /* 0x004fe200078e0206 */
[----:B------:R-:W-:Y:S01]  /*8e00*/  LOP3.LUT R18, R18, UR4, RZ, 0xc0, !PT ;  /* 0x0000000412127c12 */ /* 0x000fe2000f8ec0ff */
[----:B------:R-:W-:Y:S01]  /*8e10*/  IMAD.MOV R6, RZ, RZ, -R5 ;  /* 0x000000ffff067224 */ /* 0x000fe200078e0a05 */
[----:B------:R-:W-:Y:S01]  /*8e20*/  ULDC UR9, c[0x0][0x610] ;  /* 0x0001840000097ab9 */ /* 0x000fe20000000800 */
[----:B------:R-:W-:Y:S02]  /*8e30*/  IMAD R4, R5, UR5, R4 ;  /* 0x0000000505047c24 */ /* 0x000fe4000f8e0204 */
[----:B------:R-:W-:Y:S01]  /*8e40*/  IMAD R19, R6, UR8, R19 ;  /* 0x0000000806137c24 */ /* 0x000fe2000f8e0213 */
[----:B------:R-:W-:Y:S01]  /*8e50*/  ULDC UR8, c[0x0][0x600] ;  /* 0x0001800000087ab9 */ /* 0x000fe20000000800 */
[----:B------:R-:W-:-:S02]  /*8e60*/  IMAD R17, R4, UR9, R17 ;  /* 0x0000000904117c24 */ /* 0x000fc4000f8e0211 */
[----:B------:R-:W-:Y:S02]  /*8e70*/  IMAD R6, R19, UR8, R18 ;  /* 0x0000000813067c24 */ /* 0x000fe4000f8e0212 */
[----:B------:R-:W-:Y:S02]  /*8e80*/  IMAD.MOV.U32 R10, RZ, RZ, 0x1 ;  /* 0x00000001ff0a7424 */ /* 0x000fe400078e00ff */
[----:B------:R-:W-:Y:S01]  /*8e90*/  IMAD.MOV.U32 R4, RZ, RZ, R16 ;  /* 0x000000ffff047224 */ /* 0x000fe200078e0010 */
[----:B------:R-:W-:Y:S02]  /*8ea0*/  SEL R5, R6, R17, !P2 ;  /* 0x0000001106057207 */ /* 0x000fe40005000000 */
[----:B------:R-:W-:-:S07]  /*8eb0*/  SEL R6, R17, R6, !P2 ;  /* 0x0000000611067207 */ /* 0x000fce0005000000 */
.L_x_183:
[----:B------:R-:W-:Y:S05]  /*8ec0*/  BSYNC B1 ;  /* 0x0000000000017941 */ /* 0x000fea0003800000 */
.L_x_182:
[----:B------:R-:W-:-:S13]  /*8ed0*/  LOP3.LUT P1, RZ, R10, 0xff, RZ, 0xc0, !PT ;  /* 0x000000ff0aff7812 */ /* 0x000fda000782c0ff */
[----:B------:R-:W-:Y:S05]  /*8ee0*/  @P1 BRA `(.L_x_186) ;  /* 0xfffffff400301947 */ /* 0x000fea000383ffff */
[----:B------:R-:W-:Y:S05]  /*8ef0*/  BSYNC B0 ;  /* 0x0000000000007941 */ /* 0x000fea0003800000 */
.L_x_174:
[----:B------:R-:W-:-:S03]  /*8f00*/  UMOV UR8, 0xffffffff ;  /* 0xffffffff00087882 */ /* 0x000fc60000000000 */
[----:B------:R-:W-:Y:S05]  /*8f10*/  BRA.DIV UR8, `(.L_x_187) ;  /* 0x0000000608287947 */ /* 0x000fea000b800000 */
[----:B------:R-:W-:-:S13]  /*8f20*/  ELECT P0, URZ, PT ;  /* 0x00000000003f782f */ /* 0x000fda0003800000 */
.L_x_202:
[----:B------:R-:W-:Y:S04]  /*8f30*/  BSSY B0, `(.L_x_188) ;  /* 0x0000022000007945 */ /* 0x000fe80003800000 */
[----:B------:R-:W-:Y:S05]  /*8f40*/  @!P0 BRA `(.L_x_189) ;  /* 0x0000000000808947 */ /* 0x000fea0003800000 */
[----:B------:R-:W-:-:S04]  /*8f50*/  LOP3.LUT R7, R7, 0x2, RZ, 0xfc, !PT ;  /* 0x0000000207077812 */ /* 0x000fc800078efcff */
[----:B------:R-:W-:-:S13]  /*8f60*/  ISETP.NE.AND P0, PT, R7, 0x3, PT ;  /* 0x000000030700780c */ /* 0x000fda0003f05270 */
[----:B------:R-:W-:Y:S05]  /*8f70*/  @!P0 BRA `(.L_x_190) ;  /* 0x0000000000048947 */ /* 0x000fea0003800000 */
[----:B------:R-:W-:Y:S01]  /*8f80*/  BPT.TRAP 0x1 ;  /* 0x000000040000795c */ /* 0x000fe20000300000 */
.L_x_190:
[----:B------:R-:W0:Y:S01]  /*8f90*/  S2R R3, SR_CgaCtaId ;  /* 0x0000000000037919 */ /* 0x000e220000008800 */
[----:B------:R-:W-:Y:S02]  /*8fa0*/  MOV R0, 0x400 ;  /* 0x0000040000007802 */ /* 0x000fe40000000f00 */
[----:B------:R-:W-:Y:S02]  /*8fb0*/  SHF.L.U32 R2, R12, 0x1f, RZ ;  /* 0x0000001f0c027819 */ /* 0x000fe400000006ff */
[----:B0-----:R-:W-:-:S05]  /*8fc0*/  LEA R0, R3, R0, 0x18 ;  /* 0x0000000003007211 */ /* 0x001fca00078ec0ff */
[----:B------:R-:W-:-:S04]  /*8fd0*/  VIADD R0, R0, 0x18 ;  /* 0x0000001800007836 */ /* 0x000fc80000000000 */
[C---:B------:R-:W-:Y:S02]  /*8fe0*/  IMAD R7, R15.reuse, 0x8, R0 ;  /* 0x000000080f077824 */ /* 0x040fe400078e0200 */
[----:B------:R-:W-:Y:S02]  /*8ff0*/  VIADD R15, R15, 0x1 ;  /* 0x000000010f0f7836 */ /* 0x000fe40000000000 */
[----:B------:R-:W0:Y:S03]  /*9000*/  SYNCS.PHASECHK.TRANS64.TRYWAIT P0, [R7+URZ], R2 ;  /* 0x00000002070075a7 */ /* 0x000e26000800017f */
[----:B------:R-:W-:-:S04]  /*9010*/  ISETP.NE.AND P1, PT, R15, 0x3, PT ;  /* 0x000000030f00780c */ /* 0x000fc80003f25270 */
[----:B------:R-:W-:Y:S02]  /*9020*/  SEL R3, RZ, 0x1, P1 ;  /* 0x00000001ff037807 */ /* 0x000fe40000800000 */
[----:B------:R-:W-:Y:S02]  /*9030*/  SEL R15, R15, RZ, P1 ;  /* 0x000000ff0f0f7207 */ /* 0x000fe40000800000 */
[----:B------:R-:W-:-:S03]  /*9040*/  LOP3.LUT R9, R12, R3, RZ, 0x3c, !PT ;  /* 0x000000030c097212 */ /* 0x000fc600078e3cff */
[----:B------:R-:W-:Y:S01]  /*9050*/  IMAD R6, R15, 0x8, R0 ;  /* 0x000000080f067824 */ /* 0x000fe200078e0200 */
[----:B------:R-:W-:Y:S01]  /*9060*/  SHF.L.U32 R5, R9, 0x1f, RZ ;  /* 0x0000001f09057819 */ /* 0x000fe200000006ff */
[----:B0-----:R-:W-:Y:S06]  /*9070*/  @!P0 BRA `(.L_x_191) ;  /* 0x0000000000f48947 */ /* 0x001fec0003800000 */
.L_x_203:
[----:B------:R-:W1:Y:S01]  /*9080*/  SYNCS.PHASECHK.TRANS64.TRYWAIT P0, [R6+URZ], R5 ;  /* 0x00000005060075a7 */ /* 0x000e62000800017f */
[----:B0-----:R-:W-:-:S05]  /*9090*/  VIADD R2, R15, 0x1 ;  /* 0x000000010f027836 */ /* 0x001fca0000000000 */
[----:B------:R-:W-:-:S04]  /*90a0*/  ISETP.NE.AND P1, PT, R2, 0x3, PT ;  /* 0x000000030200780c */ /* 0x000fc80003f25270 */
[----:B------:R-:W-:Y:S02]  /*90b0*/  SEL R4, RZ, 0x1, P1 ;  /* 0x00000001ff047807 */ /* 0x000fe40000800000 */
[----:B------:R-:W-:Y:S02]  /*90c0*/  SEL R3, R2, RZ, P1 ;  /* 0x000000ff02037207 */ /* 0x000fe40000800000 */
[----:B------:R-:W-:Y:S01]  /*90d0*/  LOP3.LUT R4, R9, R4, RZ, 0x3c, !PT ;  /* 0x0000000409047212 */ /* 0x000fe200078e3cff */
[----:B-1----:R-:W-:Y:S06]  /*90e0*/  @!P0 BRA `(.L_x_192) ;  /* 0x0000000000ec8947 */ /* 0x002fec0003800000 */
.L_x_204:
[----:B------:R-:W-:Y:S01]  /*90f0*/  IMAD R3, R3, 0x8, R0 ;  /* 0x0000000803037824 */ /* 0x000fe200078e0200 */
[----:B------:R-:W-:-:S07]  /*9100*/  SHF.L.U32 R0, R4, 0x1f, RZ ;  /* 0x0000001f04007819 */ /* 0x000fce00000006ff */
.L_x_193:
[----:B-1----:R1:W2:Y:S02]  /*9110*/  SYNCS.PHASECHK.TRANS64.TRYWAIT P0, [R3+URZ], R0 ;  /* 0x00000000030075a7 */ /* 0x0022a4000800017f */
[----:B--2---:R-:W-:Y:S05]  /*9120*/  @!P0 NANOSLEEP.SYNCS 0x989680 ;  /* 0x009896800000895d */ /* 0x004fea0003900000 */
[----:B------:R-:W2:Y:S02]  /*9130*/  @!P0 SYNCS.PHASECHK.TRANS64 P0, [R3+URZ], R0 ;  /* 0x00000000030085a7 */ /* 0x000ea4000800007f */
[----:B--2---:R-:W-:Y:S05]  /*9140*/  @!P0 BRA `(.L_x_193) ;  /* 0xfffffffc00f08947 */ /* 0x004fea000383ffff */
.L_x_189:
[----:B------:R-:W-:Y:S05]  /*9150*/  BSYNC B0 ;  /* 0x0000000000007941 */ /* 0x000fea0003800000 */
.L_x_188:
[----:B------:R-:W-:Y:S05]  /*9160*/  EXIT ;  /* 0x000000000000794d */ /* 0x000fea0003800000 */
.L_x_19:
[----:B0-----:R-:W-:-:S04]  /*9170*/  IMAD.U32 R19, RZ, RZ, UR15 ;  /* 0x0000000fff137e24 */ /* 0x001fc8000f8e00ff */
[----:B------:R0:W1:Y:S03]  /*9180*/  SYNCS.PHASECHK.TRANS64.TRYWAIT P0, [R19+URZ+-0x8], R18 ;  /* 0xfffff812130075a7 */ /* 0x000066000800017f */
[----:B-1----:R-:W-:Y:S05]  /*9190*/  @!P0 NANOSLEEP.SYNCS 0x989680 ;  /* 0x009896800000895d */ /* 0x002fea0003900000 */
[----:B------:R-:W1:Y:S02]  /*91a0*/  @!P0 SYNCS.PHASECHK.TRANS64 P0, [R19+URZ+-0x8], R18 ;  /* 0xfffff812130085a7 */ /* 0x000e64000800007f */
[----:B-1----:R-:W-:Y:S05]  /*91b0*/  @!P0 BRA `(.L_x_19) ;  /* 0xfffffffc00ec8947 */ /* 0x002fea000383ffff */
[----:B------:R-:W-:Y:S05]  /*91c0*/  BRA `(.L_x_194) ;  /* 0xffffff8400287947 */ /* 0x000fea000383ffff */
.L_x_24:
[----:B-1----:R-:W-:-:S04]  /*91d0*/  IMAD.U32 R19, RZ, RZ, UR6 ;  /* 0x00000006ff137e24 */ /* 0x002fc8000f8e00ff */
[----:B------:R1:W4:Y:S03]  /*91e0*/  SYNCS.PHASECHK.TRANS64.TRYWAIT P0, [R19+URZ], R18 ;  /* 0x00000012130075a7 */ /* 0x000326000800017f */
[----:B----4-:R-:W-:Y:S05]  /*91f0*/  @!P0 NANOSLEEP.SYNCS 0x989680 ;  /* 0x009896800000895d */ /* 0x010fea0003900000 */
[----:B------:R-:W4:Y:S02]  /*9200*/  @!P0 SYNCS.PHASECHK.TRANS64 P0, [R19+URZ], R18 ;  /* 0x00000012130085a7 */ /* 0x000f24000800007f */
[----:B----4-:R-:W-:Y:S05]  /*9210*/  @!P0 BRA `(.L_x_24) ;  /* 0xfffffffc00ec8947 */ /* 0x010fea000383ffff */
[----:B------:R-:W-:Y:S05]  /*9220*/  BRA `(.L_x_23) ;  /* 0xffffff8800547947 */ /* 0x000fea000383ffff */
.L_x_30:
[----:B-1----:R-:W-:-:S04]  /*9230*/  IMAD.U32 R21, RZ, RZ, UR9 ;  /* 0x00000009ff157e24 */ /* 0x002fc8000f8e00ff */
[----:B------:R1:W4:Y:S03]  /*9240*/  SYNCS.PHASECHK.TRANS64.TRYWAIT P0, [R21+URZ], R20 ;  /* 0x00000014150075a7 */ /* 0x000326000800017f */
[----:B----4-:R-:W-:Y:S05]  /*9250*/  @!P0 NANOSLEEP.SYNCS 0x989680 ;  /* 0x009896800000895d */ /* 0x010fea0003900000 */
[----:B------:R-:W4:Y:S02]  /*9260*/  @!P0 SYNCS.PHASECHK.TRANS64 P0, [R21+URZ], R20 ;  /* 0x00000014150085a7 */ /* 0x000f24000800007f */
[----:B----4-:R-:W-:Y:S05]  /*9270*/  @!P0 BRA `(.L_x_30) ;  /* 0xfffffffc00ec8947 */ /* 0x010fea000383ffff */
[----:B------:R-:W-:Y:S05]  /*9280*/  BRA `(.L_x_29) ;  /* 0xffffff90008c7947 */ /* 0x000fea000383ffff */
.L_x_38:
[----:B0-----:R-:W-:-:S04]  /*9290*/  IMAD.U32 R19, RZ, RZ, UR15 ;  /* 0x0000000fff137e24 */ /* 0x001fc8000f8e00ff */
[----:B------:R0:W1:Y:S03]  /*92a0*/  SYNCS.PHASECHK.TRANS64.TRYWAIT P0, [R19+URZ+0x8], R18 ;  /* 0x00000812130075a7 */ /* 0x000066000800017f */
[----:B-1----:R-:W-:Y:S05]  /*92b0*/  @!P0 NANOSLEEP.SYNCS 0x989680 ;  /* 0x009896800000895d */ /* 0x002fea0003900000 */
[----:B------:R-:W1:Y:S02]  /*92c0*/  @!P0 SYNCS.PHASECHK.TRANS64 P0, [R19+URZ+0x8], R18 ;  /* 0x00000812130085a7 */ /* 0x000e64000800007f */
[----:B-1----:R-:W-:Y:S05]  /*92d0*/  @!P0 BRA `(.L_x_38) ;  /* 0xfffffffc00ec8947 */ /* 0x002fea000383ffff */
[----:B------:R-:W-:Y:S05]  /*92e0*/  BRA `(.L_x_195) ;  /* 0xffffff9c00f87947 */ /* 0x000fea000383ffff */
.L_x_175:
[----:B------:R-:W-:Y:S01]  /*92f0*/  BSSY B1, `(.L_x_196) ;  /* 0x0000006000017945 */ /* 0x000fe20003800000 */
[----:B------:R-:W-:-:S07]  /*9300*/  IMAD.MOV.U32 R10, RZ, RZ, -0x1 ;  /* 0xffffffffff0a7424 */ /* 0x000fce00078e00ff */
[----:B------:R-:W-:Y:S05]  /*9310*/  WARPSYNC.COLLECTIVE R10, `(.L_x_197) ;  /* 0x000000000a0c7348 */ /* 0x000fea0003c00000 */
[----:B------:R-:W-:Y:S02]  /*9320*/  ELECT P1, UR62, PT ;  /* 0x00000000003e782f */ /* 0x000fe40003820000 */
[----:B------:R-:W-:Y:S01]  /*9330*/  MOV R10, UR62 ;  /* 0x0000003e000a7c02 */ /* 0x000fe20008000f00 */
[----:B------:R-:W-:Y:S10]  /*9340*/  ENDCOLLECTIVE ;  /* 0x000000000000791b */ /* 0x000ff40003800000 */
.L_x_197:
[----:B------:R-:W-:Y:S05]  /*9350*/  BSYNC B1 ;  /* 0x0000000000017941 */ /* 0x000fea0003800000 */
.L_x_196:
[----:B------:R-:W-:Y:S05]  /*9360*/  BRA `(.L_x_198) ;  /* 0xfffffff0001c7947 */ /* 0x000fea000383ffff */
.L_x_178:
[----:B-1----:R1:W2:Y:S02]  /*9370*/  SYNCS.PHASECHK.TRANS64.TRYWAIT P1, [R19+URZ+0x18], R10 ;  /* 0x0000180a130075a7 */ /* 0x0022a4000802017f */
[----:B--2---:R-:W-:Y:S05]  /*9380*/  @!P1 NANOSLEEP.SYNCS 0x989680 ;  /* 0x009896800000995d */ /* 0x004fea0003900000 */
[----:B------:R-:W2:Y:S02]  /*9390*/  @!P1 SYNCS.PHASECHK.TRANS64 P1, [R19+URZ+0x18], R10 ;  /* 0x0000180a130095a7 */ /* 0x000ea4000802007f */
[----:B--2---:R-:W-:Y:S05]  /*93a0*/  @!P1 BRA `(.L_x_178) ;  /* 0xfffffffc00f09947 */ /* 0x004fea000383ffff */
[----:B------:R-:W-:Y:S05]  /*93b0*/  BRA `(.L_x_199) ;  /* 0xfffffff000547947 */ /* 0x000fea000383ffff */
.L_x_187:
[----:B------:R-:W-:Y:S01]  /*93c0*/  BSSY B0, `(.L_x_200) ;  /* 0x0000006000007945 */ /* 0x000fe20003800000 */
[----:B------:R-:W-:-:S07]  /*93d0*/  IMAD.MOV.U32 R10, RZ, RZ, -0x1 ;  /* 0xffffffffff0a7424 */ /* 0x000fce00078e00ff */
[----:B------:R-:W-:Y:S05]  /*93e0*/  WARPSYNC.COLLECTIVE R10, `(.L_x_201) ;  /* 0x000000000a0c7348 */ /* 0x000fea0003c00000 */
[----:B------:R-:W-:Y:S02]  /*93f0*/  ELECT P1, UR62, PT ;  /* 0x00000000003e782f */ /* 0x000fe40003820000 */
[----:B------:R-:W-:Y:S01]  /*9400*/  MOV R10, UR62 ;  /* 0x0000003e000a7c02 */ /* 0x000fe20008000f00 */
[----:B------:R-:W-:Y:S10]  /*9410*/  ENDCOLLECTIVE ;  /* 0x000000000000791b */ /* 0x000ff40003800000 */
.L_x_201:
[----:B------:R-:W-:Y:S05]  /*9420*/  BSYNC B0 ;  /* 0x0000000000007941 */ /* 0x000fea0003800000 */
.L_x_200:
[----:B------:R-:W-:Y:S01]  /*9430*/  PLOP3.LUT P0, PT, P1, PT, PT, 0x80, 0x0 ;  /* 0x000000000000781c */ /* 0x000fe20000f0f070 */
[----:B------:R-:W-:-:S12]  /*9440*/  BRA `(.L_x_202) ;  /* 0xfffffff800b87947 */ /* 0x000fd8000383ffff */
.L_x_191:
[----:B0-----:R0:W1:Y:S02]  /*9450*/  SYNCS.PHASECHK.TRANS64.TRYWAIT P0, [R7+URZ], R2 ;  /* 0x00000002070075a7 */ /* 0x001064000800017f */
[----:B-1----:R-:W-:Y:S05]  /*9460*/  @!P0 NANOSLEEP.SYNCS 0x989680 ;  /* 0x009896800000895d */ /* 0x002fea0003900000 */
[----:B------:R-:W1:Y:S02]  /*9470*/  @!P0 SYNCS.PHASECHK.TRANS64 P0, [R7+URZ], R2 ;  /* 0x00000002070085a7 */ /* 0x000e64000800007f */
[----:B-1----:R-:W-:Y:S05]  /*9480*/  @!P0 BRA `(.L_x_191) ;  /* 0xfffffffc00f08947 */ /* 0x002fea000383ffff */
[----:B------:R-:W-:Y:S05]  /*9490*/  BRA `(.L_x_203) ;  /* 0xfffffff800f87947 */ /* 0x000fea000383ffff */
.L_x_192:
[----:B0-----:R0:W1:Y:S02]  /*94a0*/  SYNCS.PHASECHK.TRANS64.TRYWAIT P0, [R6+URZ], R5 ;  /* 0x00000005060075a7 */ /* 0x001064000800017f */
[----:B-1----:R-:W-:Y:S05]  /*94b0*/  @!P0 NANOSLEEP.SYNCS 0x989680 ;  /* 0x009896800000895d */ /* 0x002fea0003900000 */
[----:B------:R-:W1:Y:S02]  /*94c0*/  @!P0 SYNCS.PHASECHK.TRANS64 P0, [R6+URZ], R5 ;  /* 0x00000005060085a7 */ /* 0x000e64000800007f */
[----:B-1----:R-:W-:Y:S05]  /*94d0*/  @!P0 BRA `(.L_x_192) ;  /* 0xfffffffc00f08947 */ /* 0x002fea000383ffff */
[----:B------:R-:W-:Y:S05]  /*94e0*/  BRA `(.L_x_204) ;  /* 0xfffffffc00007947 */ /* 0x000fea000383ffff */
.L_x_205:
[----:B------:R-:W-:-:S00]  /*94f0*/  BRA `(.L_x_205) ;  /* 0xfffffffc00fc7947 */ /* 0x000fc0000383ffff */
[----:B------:R-:W-:-:S00]  /*9500*/  NOP ;  /* 0x0000000000007918 */ /* 0x000fc00000000000 */
[----:B------:R-:W-:-:S00]  /*9510*/  NOP ;  /* 0x0000000000007918 */ /* 0x000fc00000000000 */
[----:B------:R-:W-:-:S00]  /*9520*/  NOP ;  /* 0x0000000000007918 */ /* 0x000fc00000000000 */
[----:B------:R-:W-:-:S00]  /*9530*/  NOP ;  /* 0x0000000000007918 */ /* 0x000fc00000000000 */
[----:B------:R-:W-:-:S00]  /*9540*/  NOP ;  /* 0x0000000000007918 */ /* 0x000fc00000000000 */
[----:B------:R-:W-:-:S00]  /*9550*/  NOP ;  /* 0x0000000000007918 */ /* 0x000fc00000000000 */
[----:B------:R-:W-:-:S00]  /*9560*/  NOP ;  /* 0x0000000000007918 */ /* 0x000fc00000000000 */
[----:B------:R-:W-:-:S00]  /*9570*/  NOP ;  /* 0x0000000000007918 */ /* 0x000fc00000000000 */
.L_x_206:


//--------------------- .nv.shared._ZN7cutlass13device_kernelINS_4gemm6kernel13GemmUniversalIN4cute5tupleIJiiiiEEENS1_10collective13CollectiveMmaINS1_37MainloopSm90TmaGmmaWarpSpecializedFP8ILi3ENS5_IJNS4_1CILi2EEESB_NSA_ILi1EEEEEENS1_32KernelTmaWarpSpecializedPingpongEEENS5_IJNSA_ILi64EEENSA_ILi128EEESG_EEENS_12float_e5m2_tENS5_IJlSC_lEEESJ_SK_NS4_8TiledMMAINS4_8MMA_AtomIJNS4_4SM904GMMA31MMA_64x128x32_F32E5M2E5M2_SS_TNILNSO_7ScaleInE1ELSQ_1EEEEEENS4_6LayoutINS5_IJSC_SC_SC_EEENS5_IJNSA_ILi0EEESV_SV_EEEEENS5_IJNS4_10UnderscoreESY_SY_EEEEENS4_23SM90_TMA_LOAD_MULTICASTENS4_14ComposedLayoutINS4_7SwizzleILi2ELi4ELi3EEENS4_18smem_ptr_flag_bitsILi8EEENST_INS5_IJNSA_ILi8EEESG_EEENS5_IJSG_SC_EEEEEEEvNS4_8identityES11_S1B_vS1C_EENS_8epilogue10collective6detail29Sm90TmaWarpSpecializedAdapterINS1F_15DefaultEpilogueISJ_SK_SK_NS1E_6thread17LinearCombinationISJ_Li1EffLNS1J_9ScaleType4KindE0ELNS_15FloatRoundStyleE2ESJ_EENS1_15EpilogueDefaultEEEEEvvEEEEvNT_6ParamsE --------------------------
	.section	.nv.shared._ZN7cutlass13device_kernelINS_4gemm6kernel13GemmUniversalIN4cute5tupleIJiiiiEEENS1_10collective13CollectiveMmaINS1_37MainloopSm90TmaGmmaWarpSpecializedFP8ILi3ENS5_IJNS4_1CILi2EEESB_NSA_ILi1EEEEEENS1_32KernelTmaWarpSpecializedPingpongEEENS5_IJNSA_ILi64EEENSA_ILi128EEESG_EEENS_12float_e5m2_tENS5_IJlSC_lEEESJ_SK_NS4_8TiledMMAINS4_8MMA_AtomIJNS4_4SM904GMMA31MMA_64x128x32_F32E5M2E5M2_SS_TNILNSO_7ScaleInE1ELSQ_1EEEEEENS4_6LayoutINS5_IJSC_SC_SC_EEENS5_IJNSA_ILi0EEESV_SV_EEEEENS5_IJNS4_10UnderscoreESY_SY_EEEEENS4_23SM90_TMA_LOAD_MULTICASTENS4_14ComposedLayoutINS4_7SwizzleILi2ELi4ELi3EEENS4_18smem_ptr_flag_bitsILi8EEENST_INS5_IJNSA_ILi8EEESG_EEENS5_IJSG_SC_EEEEEEEvNS4_8identityES11_S1B_vS1C_EENS_8epilogue10collective6detail29Sm90TmaWarpSpecializedAdapterINS1F_15DefaultEpilogueISJ_SK_SK_NS1E_6thread17LinearCombinationISJ_Li1EffLNS1J_9ScaleType4KindE0ELNS_15FloatRoundStyleE2ESJ_EENS1_15EpilogueDefaultEEEEEvvEEEEvNT_6ParamsE,"aw",@nobits
	.sectionflags	@""
	.align	16
	.zero		1024


//--------------------- .nv.shared.reserved.0     --------------------------
	.section	.nv.shared.reserved.0,"aw",@nobits
	.weak		__nv_reservedSMEM_offset_0_alias
	.size		__nv_reservedSMEM_offset_0_alias, 0, 0
	.other		__nv_reservedSMEM_offset_0_alias,@"STO_CUDA_RESERVED_SHARED STV_DEFAULT"
__nv_reservedSMEM_offset_0_alias:
	.zero		0


//--------------------- .nv.global                --------------------------
	.section	.nv.global,"aw",@nobits
.nv.global:
	.type		_ZN39_INTERNAL_936a721b_4_k_cu_7b6fbe96_51744cute1_E,@object
	.size		_ZN39_INTERNAL_936a721b_4_k_cu_7b6fbe96_51744cute1_E,(_ZN39_INTERNAL_936a721b_4_k_cu_7b6fbe96_51744cuda3std3__45__cpo6cbeginE - _ZN39_INTERNAL_936a721b_4_k_cu_7b6fbe96_51744cute1_E)
_ZN39_INTERNAL_936a721b_4_k_cu_7b6fbe96_51744cute1_E:
	.zero		1
	.type		_ZN39_INTERNAL_936a721b_4_k_cu_7b6fbe96_51744cuda3std3__45__cpo6cbeginE,@object
	.size		_ZN39_INTERNAL_936a721b_4_k_cu_7b6fbe96_51744cuda3std3__45__cpo6cbeginE,(_ZN39_INTERNAL_936a721b_4_k_cu_7b6fbe96_51744cuda3std3__48in_placeE - _ZN39_INTERNAL_936a721b_4_k_cu_7b6fbe96_51744cuda3std3__45__cpo6cbeginE)
_ZN39_INTERNAL_936a721b_4_k_cu_7b6fbe96_51744cuda3std3__45__cpo6cbeginE:
	.zero		1
	.type		_ZN39_INTERNAL_936a721b_4_k_cu_7b6fbe96_51744cuda3std3__48in_placeE,@object
	.size		_ZN39_INTERNAL_936a721b_4_k_cu_7b6fbe96_51744cuda3std3__48in_placeE,(_ZN39_INTERNAL_936a721b_4_k_cu_7b6fbe96_51744cuda3std6ranges3__45__cpo9iter_moveE - _ZN39_INTERNAL_936a721b_4_k_cu_7b6fbe96_51744cuda3std3__48in_placeE)
_ZN39_INTERNAL_936a721b_4_k_cu_7b6fbe96_51744cuda3std3__48in_placeE:
	.zero		1
	.type		_ZN39_INTERNAL_936a721b_4_k_cu_7b6fbe96_51744cuda3std6ranges3__45__cpo9iter_moveE,@object
	.size		_ZN39_INTERNAL_936a721b_4_k_cu_7b6fbe96_51744cuda3std6ranges3__45__cpo9iter_moveE,(_ZN39_INTERNAL_936a721b_4_k_cu_7b6fbe96_51744cuda3std3__45__cpo5beginE - _ZN39_INTERNAL_936a721b_4_k_cu_7b6fbe96_51744cuda3std6ranges3__45__cpo9iter_moveE)
_ZN39_INTERNAL_936a721b_4_k_cu_7b6fbe96_51744cuda3std6ranges3__45__cpo9iter_moveE:
	.zero		1
	.type		_ZN39_INTERNAL_936a721b_4_k_cu_7b6fbe96_51744cuda3std3__45__cpo5beginE,@object
	.size		_ZN39_INTERNAL_936a721b_4_k_cu_7b6fbe96_51744cuda3std3__45__cpo5beginE,(_ZN39_INTERNAL_936a721b_4_k_cu_7b6fbe96_51744cuda3std3__441_GLOBAL__N__936a721b_4_k_cu_7b6fbe96_51746ignoreE - _ZN39_INTERNAL_936a721b_4_k_cu_7b6fbe96_51744cuda3std3__45__cpo5beginE)
_ZN39_INTERNAL_936a721b_4_k_cu_7b6fbe96_51744cuda3std3__45__cpo5beginE:
	.zero		1
	.type		_ZN39_INTERNAL_936a721b_4_k_cu_7b6fbe96_51744cuda3std3__441_GLOBAL__N__936a721b_4_k_cu_7b6fbe96_51746ignoreE,@object
	.size		_ZN39_INTERNAL_936a721b_4_k_cu_7b6fbe96_51744cuda3std3__441_GLOBAL__N__936a721b_4_k_cu_7b6fbe96_51746ignoreE,(_ZN39_INTERNAL_936a721b_4_k_cu_7b6fbe96_51744cute7productE - _ZN39_INTERNAL_936a721b_4_k_cu_7b6fbe96_51744cuda3std3__441_GLOBAL__N__936a721b_4_k_cu_7b6fbe96_51746ignoreE)
_ZN39_INTERNAL_936a721b_4_k_cu_7b6fbe96_51744cuda3std3__441_GLOBAL__N__936a721b_4_k_cu_7b6fbe96_51746ignoreE:
	.zero		1
	.type		_ZN39_INTERNAL_936a721b_4_k_cu_7b6fbe96_51744cute7productE,@object
	.size		_ZN39_INTERNAL_936a721b_4_k_cu_7b6fbe96_51744cute7productE,(_ZN39_INTERNAL_936a721b_4_k_cu_7b6fbe96_51744cuda3std3__45__cpo3endE - _ZN39_INTERNAL_936a721b_4_k_cu_7b6fbe96_51744cute7productE)
_ZN39_INTERNAL_936a721b_4_k_cu_7b6fbe96_51744cute7productE:
	.zero		1
	.type		_ZN39_INTERNAL_936a721b_4_k_cu_7b6fbe96_51744cuda3std3__45__cpo3endE,@object
	.size		_ZN39_INTERNAL_936a721b_4_k_cu_7b6fbe96_51744cuda3std3__45__cpo3endE,(_ZN39_INTERNAL_936a721b_4_k_cu_7b6fbe96_51744cuda3std3__419piecewise_constructE - _ZN39_INTERNAL_936a721b_4_k_cu_7b6fbe96_51744cuda3std3__45__cpo3endE)
_ZN39_INTERNAL_936a721b_4_k_cu_7b6fbe96_51744cuda3std3__45__cpo3endE:
	.zero		1
	.type		_ZN39_INTERNAL_936a721b_4_k_cu_7b6fbe96_51744cuda3std3__419piecewise_constructE,@object
	.size		_ZN39_INTERNAL_936a721b_4_k_cu_7b6fbe96_51744cuda3std3__419piecewise_constructE,(_ZN39_INTERNAL_936a721b_4_k_cu_7b6fbe96_51744cuda3std3__45__cpo4cendE - _ZN39_INTERNAL_936a721b_4_k_cu_7b6fbe96_51744cuda3std3__419piecewise_constructE)
_ZN39_INTERNAL_936a721b_4_k_cu_7b6fbe96_51744cuda3std3__419piecewise_constructE:
	.zero		1
	.type		_ZN39_INTERNAL_936a721b_4_k_cu_7b6fbe96_51744cuda3std3__45__cpo4cendE,@object
	.size		_ZN39_INTERNAL_936a721b_4_k_cu_7b6fbe96_51744cuda3std3__45__cpo4cendE,(_ZN39_INTERNAL_936a721b_4_k_cu_7b6fbe96_51744cuda3std6ranges3__45__cpo4swapE - _ZN39_INTERNAL_936a721b_4_k_cu_7b6fbe96_51744cuda3std3__45__cpo4cendE)
_ZN39_INTERNAL_936a721b_4_k_cu_7b6fbe96_51744cuda3std3__45__cpo4cendE:
	.zero		1
	.type		_ZN39_INTERNAL_936a721b_4_k_cu_7b6fbe96_51744cuda3std6ranges3__45__cpo4swapE,@object
	.size		_ZN39_INTERNAL_936a721b_4_k_cu_7b6fbe96_51744cuda3std6ranges3__45__cpo4swapE,(.L_7 - _ZN39_INTERNAL_936a721b_4_k_cu_7b6fbe96_51744cuda3std6ranges3__45__cpo4swapE)
_ZN39_INTERNAL_936a721b_4_k_cu_7b6fbe96_51744cuda3std6ranges3__45__cpo4swapE:
	.zero		1
.L_7:


//--------------------- .nv.constant0._ZN7cutlass13device_kernelINS_4gemm6kernel13GemmUniversalIN4cute5tupleIJiiiiEEENS1_10collective13CollectiveMmaINS1_37MainloopSm90TmaGmmaWarpSpecializedFP8ILi3ENS5_IJNS4_1CILi2EEESB_NSA_ILi1EEEEEENS1_32KernelTmaWarpSpecializedPingpongEEENS5_IJNSA_ILi64EEENSA_ILi128EEESG_EEENS_12float_e5m2_tENS5_IJlSC_lEEESJ_SK_NS4_8TiledMMAINS4_8MMA_AtomIJNS4_4SM904GMMA31MMA_64x128x32_F32E5M2E5M2_SS_TNILNSO_7ScaleInE1ELSQ_1EEEEEENS4_6LayoutINS5_IJSC_SC_SC_EEENS5_IJNSA_ILi0EEESV_SV_EEEEENS5_IJNS4_10UnderscoreESY_SY_EEEEENS4_23SM90_TMA_LOAD_MULTICASTENS4_14ComposedLayoutINS4_7SwizzleILi2ELi4ELi3EEENS4_18smem_ptr_flag_bitsILi8EEENST_INS5_IJNSA_ILi8EEESG_EEENS5_IJSG_SC_EEEEEEEvNS4_8identityES11_S1B_vS1C_EENS_8epilogue10collective6detail29Sm90TmaWarpSpecializedAdapterINS1F_15DefaultEpilogueISJ_SK_SK_NS1E_6thread17LinearCombinationISJ_Li1EffLNS1J_9ScaleType4KindE0ELNS_15FloatRoundStyleE2ESJ_EENS1_15EpilogueDefaultEEEEEvvEEEEvNT_6ParamsE --------------------------
	.section	.nv.constant0._ZN7cutlass13device_kernelINS_4gemm6kernel13GemmUniversalIN4cute5tupleIJiiiiEEENS1_10collective13CollectiveMmaINS1_37MainloopSm90TmaGmmaWarpSpecializedFP8ILi3ENS5_IJNS4_1CILi2EEESB_NSA_ILi1EEEEEENS1_32KernelTmaWarpSpecializedPingpongEEENS5_IJNSA_ILi64EEENSA_ILi128EEESG_EEENS_12float_e5m2_tENS5_IJlSC_lEEESJ_SK_NS4_8TiledMMAINS4_8MMA_AtomIJNS4_4SM904GMMA31MMA_64x128x32_F32E5M2E5M2_SS_TNILNSO_7ScaleInE1ELSQ_1EEEEEENS4_6LayoutINS5_IJSC_SC_SC_EEENS5_IJNSA_ILi0EEESV_SV_EEEEENS5_IJNS4_10UnderscoreESY_SY_EEEEENS4_23SM90_TMA_LOAD_MULTICASTENS4_14ComposedLayoutINS4_7SwizzleILi2ELi4ELi3EEENS4_18smem_ptr_flag_bitsILi8EEENST_INS5_IJNSA_ILi8EEESG_EEENS5_IJSG_SC_EEEEEEEvNS4_8identityES11_S1B_vS1C_EENS_8epilogue10collective6detail29Sm90TmaWarpSpecializedAdapterINS1F_15DefaultEpilogueISJ_SK_SK_NS1E_6thread17LinearCombinationISJ_Li1EffLNS1J_9ScaleType4KindE0ELNS_15FloatRoundStyleE2ESJ_EENS1_15EpilogueDefaultEEEEEvvEEEEvNT_6ParamsE,"a",@progbits
	.sectionflags	@""
	.align	4
.nv.constant0._ZN7cutlass13device_kernelINS_4gemm6kernel13GemmUniversalIN4cute5tupleIJiiiiEEENS1_10collective13CollectiveMmaINS1_37MainloopSm90TmaGmmaWarpSpecializedFP8ILi3ENS5_IJNS4_1CILi2EEESB_NSA_ILi1EEEEEENS1_32KernelTmaWarpSpecializedPingpongEEENS5_IJNSA_ILi64EEENSA_ILi128EEESG_EEENS_12float_e5m2_tENS5_IJlSC_lEEESJ_SK_NS4_8TiledMMAINS4_8MMA_AtomIJNS4_4SM904GMMA31MMA_64x128x32_F32E5M2E5M2_SS_TNILNSO_7ScaleInE1ELSQ_1EEEEEENS4_6LayoutINS5_IJSC_SC_SC_EEENS5_IJNSA_ILi0EEESV_SV_EEEEENS5_IJNS4_10UnderscoreESY_SY_EEEEENS4_23SM90_TMA_LOAD_MULTICASTENS4_14ComposedLayoutINS4_7SwizzleILi2ELi4ELi3EEENS4_18smem_ptr_flag_bitsILi8EEENST_INS5_IJNSA_ILi8EEESG_EEENS5_IJSG_SC_EEEEEEEvNS4_8identityES11_S1B_vS1C_EENS_8epilogue10collective6detail29Sm90TmaWarpSpecializedAdapterINS1F_15DefaultEpilogueISJ_SK_SK_NS1E_6thread17LinearCombinationISJ_Li1EffLNS1J_9ScaleType4KindE0ELNS_15FloatRoundStyleE2ESJ_EENS1_15EpilogueDefaultEEEEEvvEEEEvNT_6ParamsE:
	.zero		1664


//--------------------- SYMBOLS --------------------------

	.type		.nv.reservedSmem.offset0,@object
	.size		.nv.reservedSmem.offset0,0x4
